//
// Generated by NVIDIA NVVM Compiler
//
// Compiler Build ID: CL-36424714
// Cuda compilation tools, release 13.0, V13.0.88
// Based on NVVM 20.0.0
//

.version 9.0
.target sm_100
.address_size 64

	// .globl	_Z3calPdS_S_S_S_S_S_iiiidddid
.func  (.param .b64 func_retval0) __internal_accurate_pow
(
	.param .b64 __internal_accurate_pow_param_0
)
;

.visible .entry _Z3calPdS_S_S_S_S_S_iiiidddid(
	.param .u64 .ptr .align 1 _Z3calPdS_S_S_S_S_S_iiiidddid_param_0,
	.param .u64 .ptr .align 1 _Z3calPdS_S_S_S_S_S_iiiidddid_param_1,
	.param .u64 .ptr .align 1 _Z3calPdS_S_S_S_S_S_iiiidddid_param_2,
	.param .u64 .ptr .align 1 _Z3calPdS_S_S_S_S_S_iiiidddid_param_3,
	.param .u64 .ptr .align 1 _Z3calPdS_S_S_S_S_S_iiiidddid_param_4,
	.param .u64 .ptr .align 1 _Z3calPdS_S_S_S_S_S_iiiidddid_param_5,
	.param .u64 .ptr .align 1 _Z3calPdS_S_S_S_S_S_iiiidddid_param_6,
	.param .u32 _Z3calPdS_S_S_S_S_S_iiiidddid_param_7,
	.param .u32 _Z3calPdS_S_S_S_S_S_iiiidddid_param_8,
	.param .u32 _Z3calPdS_S_S_S_S_S_iiiidddid_param_9,
	.param .u32 _Z3calPdS_S_S_S_S_S_iiiidddid_param_10,
	.param .f64 _Z3calPdS_S_S_S_S_S_iiiidddid_param_11,
	.param .f64 _Z3calPdS_S_S_S_S_S_iiiidddid_param_12,
	.param .f64 _Z3calPdS_S_S_S_S_S_iiiidddid_param_13,
	.param .u32 _Z3calPdS_S_S_S_S_S_iiiidddid_param_14,
	.param .f64 _Z3calPdS_S_S_S_S_S_iiiidddid_param_15
)
{
	.reg .pred 	%p<104>;
	.reg .b32 	%r<188>;
	.reg .b64 	%rd<113>;
	.reg .b64 	%fd<214>;

	ld.param.u64 	%rd26, [_Z3calPdS_S_S_S_S_S_iiiidddid_param_0];
	ld.param.u64 	%rd27, [_Z3calPdS_S_S_S_S_S_iiiidddid_param_1];
	ld.param.u64 	%rd28, [_Z3calPdS_S_S_S_S_S_iiiidddid_param_2];
	ld.param.u64 	%rd29, [_Z3calPdS_S_S_S_S_S_iiiidddid_param_3];
	ld.param.u64 	%rd30, [_Z3calPdS_S_S_S_S_S_iiiidddid_param_4];
	ld.param.u64 	%rd31, [_Z3calPdS_S_S_S_S_S_iiiidddid_param_5];
	ld.param.u64 	%rd25, [_Z3calPdS_S_S_S_S_S_iiiidddid_param_6];
	ld.param.u32 	%r32, [_Z3calPdS_S_S_S_S_S_iiiidddid_param_7];
	ld.param.u32 	%r34, [_Z3calPdS_S_S_S_S_S_iiiidddid_param_8];
	ld.param.u32 	%r28, [_Z3calPdS_S_S_S_S_S_iiiidddid_param_10];
	ld.param.f64 	%fd49, [_Z3calPdS_S_S_S_S_S_iiiidddid_param_11];
	ld.param.f64 	%fd50, [_Z3calPdS_S_S_S_S_S_iiiidddid_param_12];
	ld.param.f64 	%fd51, [_Z3calPdS_S_S_S_S_S_iiiidddid_param_13];
	ld.param.u32 	%r29, [_Z3calPdS_S_S_S_S_S_iiiidddid_param_14];
	cvta.to.global.u64 	%rd1, %rd28;
	cvta.to.global.u64 	%rd2, %rd31;
	cvta.to.global.u64 	%rd3, %rd30;
	cvta.to.global.u64 	%rd32, %rd29;
	cvta.to.global.u64 	%rd4, %rd27;
	cvta.to.global.u64 	%rd5, %rd26;
	mov.u32 	%r35, %ctaid.x;
	mov.u32 	%r36, %tid.x;
	mul.lo.s32 	%r5, %r34, %r35;
	add.s32 	%r37, %r5, %r34;
	add.s32 	%r3, %r37, %r36;
	setp.ne.s32 	%p4, %r35, 0;
	add.s32 	%r38, %r35, -1;
	mad.lo.s32 	%r4, %r34, %r38, %r36;
	add.s32 	%r6, %r4, %r34;
	// begin inline asm
	mov.u32 %r30, %envreg2;
	// end inline asm
	cvt.u64.u32 	%rd33, %r30;
	// begin inline asm
	mov.u32 %r31, %envreg1;
	// end inline asm
	cvt.u64.u32 	%rd34, %r31;
	shl.b64 	%rd35, %rd34, 32;
	or.b64  	%rd6, %rd35, %rd33;
	add.s32 	%r39, %r34, -1;
	setp.ne.s32 	%p5, %r35, %r39;
	and.pred  	%p6, %p4, %p5;
	setp.ne.s32 	%p7, %r36, 0;
	and.pred  	%p8, %p7, %p6;
	add.s32 	%r7, %r32, -1;
	setp.ne.s32 	%p9, %r36, %r7;
	and.pred  	%p1, %p8, %p9;
	mul.wide.s32 	%rd36, %r6, 8;
	add.s64 	%rd7, %rd32, %rd36;
	not.pred 	%p10, %p1;
	@%p10 bra 	$L__BB0_16;
	cvt.s64.s32 	%rd37, %r5;
	cvt.u64.u32 	%rd38, %r36;
	add.s64 	%rd8, %rd38, %rd37;
	shl.b64 	%rd39, %rd8, 3;
	add.s64 	%rd40, %rd5, %rd39;
	ld.global.f64 	%fd53, [%rd40+8];
	ld.global.f64 	%fd54, [%rd40+-8];
	sub.f64 	%fd55, %fd53, %fd54;
	add.f64 	%fd1, %fd49, %fd49;
	div.rn.f64 	%fd2, %fd55, %fd1;
	mul.wide.s32 	%rd41, %r3, 8;
	add.s64 	%rd42, %rd4, %rd41;
	ld.global.f64 	%fd56, [%rd42];
	mul.wide.s32 	%rd43, %r4, 8;
	add.s64 	%rd44, %rd4, %rd43;
	ld.global.f64 	%fd57, [%rd44];
	sub.f64 	%fd58, %fd56, %fd57;
	add.f64 	%fd3, %fd50, %fd50;
	div.rn.f64 	%fd4, %fd58, %fd3;
	{
	.reg .b32 %temp; 
	mov.b64 	{%temp, %r8}, %fd2;
	}
	mov.f64 	%fd59, 0d4000000000000000;
	{
	.reg .b32 %temp; 
	mov.b64 	{%temp, %r40}, %fd59;
	}
	and.b32  	%r10, %r40, 2146435072;
	setp.eq.s32 	%p11, %r10, 1062207488;
	abs.f64 	%fd5, %fd2;
	{ // callseq 0, 0
	.param .b64 param0;
	st.param.f64 	[param0], %fd5;
	.param .b64 retval0;
	call.uni (retval0), 
	__internal_accurate_pow, 
	(
	param0
	);
	ld.param.f64 	%fd60, [retval0];
	} // callseq 0
	setp.lt.s32 	%p12, %r8, 0;
	neg.f64 	%fd62, %fd60;
	selp.f64 	%fd63, %fd62, %fd60, %p11;
	selp.f64 	%fd207, %fd63, %fd60, %p12;
	setp.neu.f64 	%p13, %fd2, 0d0000000000000000;
	@%p13 bra 	$L__BB0_3;
	selp.b32 	%r41, %r8, 0, %p11;
	setp.lt.s32 	%p15, %r40, 0;
	or.b32  	%r42, %r41, 2146435072;
	selp.b32 	%r43, %r42, %r41, %p15;
	mov.b32 	%r44, 0;
	mov.b64 	%fd207, {%r44, %r43};
$L__BB0_3:
	add.f64 	%fd64, %fd2, 0d4000000000000000;
	{
	.reg .b32 %temp; 
	mov.b64 	{%temp, %r45}, %fd64;
	}
	and.b32  	%r46, %r45, 2146435072;
	setp.ne.s32 	%p16, %r46, 2146435072;
	@%p16 bra 	$L__BB0_8;
	setp.num.f64 	%p17, %fd2, %fd2;
	@%p17 bra 	$L__BB0_6;
	mov.f64 	%fd65, 0d4000000000000000;
	add.rn.f64 	%fd207, %fd2, %fd65;
	bra.uni 	$L__BB0_8;
$L__BB0_6:
	setp.neu.f64 	%p18, %fd5, 0d7FF0000000000000;
	@%p18 bra 	$L__BB0_8;
	setp.lt.s32 	%p21, %r40, 0;
	selp.b32 	%r48, 0, 2146435072, %p21;
	and.b32  	%r49, %r40, 2147483647;
	setp.ne.s32 	%p22, %r49, 1071644672;
	or.b32  	%r50, %r48, -2147483648;
	selp.b32 	%r51, %r50, %r48, %p22;
	selp.b32 	%r52, %r51, %r48, %p11;
	selp.b32 	%r53, %r52, %r48, %p12;
	mov.b32 	%r54, 0;
	mov.b64 	%fd207, {%r54, %r53};
$L__BB0_8:
	setp.eq.s32 	%p23, %r10, 1062207488;
	setp.eq.f64 	%p24, %fd2, 0d3FF0000000000000;
	selp.f64 	%fd66, 0d3FF0000000000000, %fd207, %p24;
	add.f64 	%fd67, %fd2, %fd4;
	rcp.rn.f64 	%fd68, %fd51;
	mul.f64 	%fd69, %fd68, %fd67;
	sub.f64 	%fd70, %fd69, %fd66;
	add.s64 	%rd46, %rd5, %rd41;
	ld.global.f64 	%fd71, [%rd46];
	add.s64 	%rd48, %rd5, %rd43;
	ld.global.f64 	%fd72, [%rd48];
	sub.f64 	%fd73, %fd71, %fd72;
	div.rn.f64 	%fd74, %fd73, %fd3;
	add.s64 	%rd50, %rd4, %rd39;
	ld.global.f64 	%fd75, [%rd50+8];
	ld.global.f64 	%fd76, [%rd50+-8];
	sub.f64 	%fd77, %fd75, %fd76;
	mul.f64 	%fd78, %fd74, %fd77;
	div.rn.f64 	%fd79, %fd78, %fd1;
	add.f64 	%fd80, %fd79, %fd79;
	sub.f64 	%fd12, %fd70, %fd80;
	{
	.reg .b32 %temp; 
	mov.b64 	{%temp, %r11}, %fd4;
	}
	abs.f64 	%fd13, %fd4;
	{ // callseq 1, 0
	.param .b64 param0;
	st.param.f64 	[param0], %fd13;
	.param .b64 retval0;
	call.uni (retval0), 
	__internal_accurate_pow, 
	(
	param0
	);
	ld.param.f64 	%fd81, [retval0];
	} // callseq 1
	setp.lt.s32 	%p25, %r11, 0;
	neg.f64 	%fd83, %fd81;
	selp.f64 	%fd84, %fd83, %fd81, %p23;
	selp.f64 	%fd209, %fd84, %fd81, %p25;
	setp.neu.f64 	%p26, %fd4, 0d0000000000000000;
	@%p26 bra 	$L__BB0_10;
	setp.eq.s32 	%p27, %r10, 1062207488;
	selp.b32 	%r56, %r11, 0, %p27;
	setp.lt.s32 	%p28, %r40, 0;
	or.b32  	%r57, %r56, 2146435072;
	selp.b32 	%r58, %r57, %r56, %p28;
	mov.b32 	%r59, 0;
	mov.b64 	%fd209, {%r59, %r58};
$L__BB0_10:
	add.f64 	%fd85, %fd4, 0d4000000000000000;
	{
	.reg .b32 %temp; 
	mov.b64 	{%temp, %r60}, %fd85;
	}
	and.b32  	%r61, %r60, 2146435072;
	setp.ne.s32 	%p29, %r61, 2146435072;
	@%p29 bra 	$L__BB0_15;
	setp.num.f64 	%p30, %fd4, %fd4;
	@%p30 bra 	$L__BB0_13;
	mov.f64 	%fd86, 0d4000000000000000;
	add.rn.f64 	%fd209, %fd4, %fd86;
	bra.uni 	$L__BB0_15;
$L__BB0_13:
	setp.neu.f64 	%p31, %fd13, 0d7FF0000000000000;
	@%p31 bra 	$L__BB0_15;
	setp.lt.s32 	%p32, %r11, 0;
	setp.eq.s32 	%p33, %r10, 1062207488;
	setp.lt.s32 	%p34, %r40, 0;
	selp.b32 	%r63, 0, 2146435072, %p34;
	and.b32  	%r64, %r40, 2147483647;
	setp.ne.s32 	%p35, %r64, 1071644672;
	or.b32  	%r65, %r63, -2147483648;
	selp.b32 	%r66, %r65, %r63, %p35;
	selp.b32 	%r67, %r66, %r63, %p33;
	selp.b32 	%r68, %r67, %r63, %p32;
	mov.b32 	%r69, 0;
	mov.b64 	%fd209, {%r69, %r68};
$L__BB0_15:
	setp.eq.f64 	%p36, %fd4, 0d3FF0000000000000;
	selp.f64 	%fd87, 0d3FF0000000000000, %fd209, %p36;
	sub.f64 	%fd88, %fd12, %fd87;
	cvt.rn.f64.s32 	%fd89, %r29;
	mul.f64 	%fd90, %fd88, %fd89;
	st.global.f64 	[%rd7], %fd90;
$L__BB0_16:
	setp.ne.s64 	%p37, %rd6, 0;
	@%p37 bra 	$L__BB0_18;
	// begin inline asm
	trap;
	// end inline asm
$L__BB0_18:
	add.s64 	%rd9, %rd6, 4;
	barrier.sync 	0;
	mov.u32 	%r70, %tid.y;
	add.s32 	%r71, %r36, %r70;
	mov.u32 	%r72, %tid.z;
	or.b32  	%r12, %r71, %r72;
	setp.ne.s32 	%p38, %r12, 0;
	@%p38 bra 	$L__BB0_21;
	mov.u32 	%r75, %nctaid.x;
	mov.u32 	%r76, %nctaid.y;
	mul.lo.s32 	%r77, %r75, %r76;
	mov.u32 	%r78, %nctaid.z;
	mul.lo.s32 	%r79, %r77, %r78;
	mov.u32 	%r80, %ctaid.y;
	add.s32 	%r81, %r35, %r80;
	mov.u32 	%r82, %ctaid.z;
	neg.s32 	%r83, %r82;
	setp.eq.s32 	%p39, %r81, %r83;
	sub.s32 	%r84, -2147483647, %r79;
	selp.b32 	%r74, %r84, 1, %p39;
	// begin inline asm
	atom.add.release.gpu.u32 %r73,[%rd9],%r74;
	// end inline asm
$L__BB0_20:
	// begin inline asm
	ld.acquire.gpu.u32 %r85,[%rd9];
	// end inline asm
	xor.b32  	%r86, %r85, %r73;
	setp.gt.s32 	%p40, %r86, -1;
	@%p40 bra 	$L__BB0_20;
$L__BB0_21:
	barrier.sync 	0;
	setp.lt.s32 	%p41, %r28, 1;
	@%p41 bra 	$L__BB0_36;
	cvta.to.global.u64 	%rd53, %rd25;
	mul.wide.s32 	%rd54, %r6, 8;
	add.s64 	%rd10, %rd1, %rd54;
	add.s64 	%rd11, %rd53, %rd54;
	{
	.reg .b32 %temp; 
	mov.b64 	{%temp, %r88}, %fd50;
	}
	mov.f64 	%fd91, 0d4000000000000000;
	{
	.reg .b32 %temp; 
	mov.b64 	{%temp, %r89}, %fd91;
	}
	and.b32  	%r90, %r89, 2146435072;
	setp.eq.s32 	%p42, %r90, 1062207488;
	abs.f64 	%fd20, %fd50;
	setp.lt.s32 	%p44, %r88, 0;
	and.pred  	%p2, %p44, %p42;
	selp.b32 	%r91, %r88, 0, %p42;
	setp.lt.s32 	%p45, %r89, 0;
	or.b32  	%r92, %r91, 2146435072;
	selp.b32 	%r93, %r92, %r91, %p45;
	mov.b32 	%r187, 0;
	mov.b64 	%fd21, {%r187, %r93};
	add.f64 	%fd92, %fd50, 0d4000000000000000;
	{
	.reg .b32 %temp; 
	mov.b64 	{%temp, %r94}, %fd92;
	}
	and.b32  	%r14, %r94, 2146435072;
	selp.b32 	%r95, 0, 2146435072, %p45;
	and.b32  	%r96, %r89, 2147483647;
	setp.ne.s32 	%p46, %r96, 1071644672;
	and.pred  	%p47, %p42, %p46;
	or.b32  	%r97, %r95, -2147483648;
	selp.b32 	%r98, %r97, %r95, %p47;
	selp.b32 	%r99, %r98, %r95, %p44;
	mov.b64 	%fd22, {%r187, %r99};
	cvt.s64.s32 	%rd55, %r5;
	cvt.u64.u32 	%rd56, %r36;
	add.s64 	%rd57, %rd56, %rd55;
	shl.b64 	%rd58, %rd57, 3;
	add.s64 	%rd12, %rd53, %rd58;
	{
	.reg .b32 %temp; 
	mov.b64 	{%temp, %r100}, %fd49;
	}
	abs.f64 	%fd23, %fd49;
	setp.lt.s32 	%p49, %r100, 0;
	and.pred  	%p3, %p49, %p42;
	selp.b32 	%r101, %r100, 0, %p42;
	or.b32  	%r102, %r101, 2146435072;
	selp.b32 	%r103, %r102, %r101, %p45;
	mov.b64 	%fd24, {%r187, %r103};
	add.f64 	%fd93, %fd49, 0d4000000000000000;
	{
	.reg .b32 %temp; 
	mov.b64 	{%temp, %r104}, %fd93;
	}
	and.b32  	%r15, %r104, 2146435072;
	selp.b32 	%r105, %r98, %r95, %p49;
	mov.b64 	%fd25, {%r187, %r105};
	cvt.s64.s32 	%rd59, %r34;
	mul.wide.s32 	%rd60, %r34, 8;
	add.s64 	%rd13, %rd11, %rd60;
	mul.wide.s32 	%rd61, %r4, 8;
	add.s64 	%rd14, %rd53, %rd61;
	mov.u32 	%r106, %nctaid.x;
	mov.u32 	%r107, %nctaid.y;
	mul.lo.s32 	%r108, %r106, %r107;
	mov.u32 	%r109, %nctaid.z;
	mul.lo.s32 	%r110, %r108, %r109;
	mov.u32 	%r111, %ctaid.y;
	add.s32 	%r112, %r35, %r111;
	mov.u32 	%r113, %ctaid.z;
	neg.s32 	%r114, %r113;
	setp.eq.s32 	%p50, %r112, %r114;
	sub.s32 	%r115, -2147483647, %r110;
	selp.b32 	%r16, %r115, 1, %p50;
	add.s64 	%rd62, %rd59, %rd55;
	shl.b64 	%rd63, %rd62, 3;
	add.s64 	%rd15, %rd1, %rd63;
	add.s32 	%r116, %r34, %r36;
	mul.wide.s32 	%rd64, %r116, 8;
	add.s64 	%rd16, %rd1, %rd64;
	mul.wide.u32 	%rd65, %r36, 8;
	add.s64 	%rd17, %rd1, %rd65;
	mul.lo.s32 	%r117, %r34, %r7;
	mul.wide.s32 	%rd66, %r117, 8;
	add.s64 	%rd18, %rd17, %rd66;
$L__BB0_23:
	ld.global.f64 	%fd94, [%rd10];
	st.global.f64 	[%rd11], %fd94;
	@%p10 bra 	$L__BB0_25;
	setp.eq.f64 	%p52, %fd49, 0d3FF0000000000000;
	setp.neu.f64 	%p53, %fd23, 0d7FF0000000000000;
	setp.nan.f64 	%p54, %fd49, %fd49;
	setp.eq.s32 	%p55, %r15, 2146435072;
	setp.eq.f64 	%p56, %fd49, 0d0000000000000000;
	setp.eq.f64 	%p57, %fd50, 0d3FF0000000000000;
	setp.neu.f64 	%p58, %fd20, 0d7FF0000000000000;
	setp.nan.f64 	%p59, %fd50, %fd50;
	setp.eq.s32 	%p60, %r14, 2146435072;
	setp.eq.f64 	%p61, %fd50, 0d0000000000000000;
	{ // callseq 2, 0
	.param .b64 param0;
	st.param.f64 	[param0], %fd20;
	.param .b64 retval0;
	call.uni (retval0), 
	__internal_accurate_pow, 
	(
	param0
	);
	ld.param.f64 	%fd95, [retval0];
	} // callseq 2
	neg.f64 	%fd97, %fd95;
	selp.f64 	%fd98, %fd97, %fd95, %p2;
	selp.f64 	%fd99, %fd21, %fd98, %p61;
	mov.f64 	%fd100, 0d4000000000000000;
	add.rn.f64 	%fd101, %fd50, %fd100;
	selp.f64 	%fd102, %fd101, %fd99, %p59;
	selp.f64 	%fd103, %fd102, %fd22, %p58;
	selp.f64 	%fd104, %fd103, %fd99, %p60;
	selp.f64 	%fd105, 0d3FF0000000000000, %fd104, %p57;
	ld.global.f64 	%fd106, [%rd12+8];
	ld.global.f64 	%fd107, [%rd12+-8];
	add.f64 	%fd108, %fd106, %fd107;
	{ // callseq 3, 0
	.param .b64 param0;
	st.param.f64 	[param0], %fd23;
	.param .b64 retval0;
	call.uni (retval0), 
	__internal_accurate_pow, 
	(
	param0
	);
	ld.param.f64 	%fd109, [retval0];
	} // callseq 3
	neg.f64 	%fd111, %fd109;
	selp.f64 	%fd112, %fd111, %fd109, %p3;
	selp.f64 	%fd113, %fd24, %fd112, %p56;
	add.rn.f64 	%fd114, %fd49, %fd100;
	selp.f64 	%fd115, %fd114, %fd113, %p54;
	selp.f64 	%fd116, %fd115, %fd25, %p53;
	selp.f64 	%fd117, %fd116, %fd113, %p55;
	selp.f64 	%fd118, 0d3FF0000000000000, %fd117, %p52;
	ld.global.f64 	%fd119, [%rd13];
	ld.global.f64 	%fd120, [%rd14];
	add.f64 	%fd121, %fd119, %fd120;
	mul.f64 	%fd122, %fd118, %fd121;
	fma.rn.f64 	%fd123, %fd105, %fd108, %fd122;
	ld.global.f64 	%fd124, [%rd7];
	mul.f64 	%fd125, %fd118, %fd124;
	mul.f64 	%fd126, %fd105, %fd125;
	sub.f64 	%fd127, %fd123, %fd126;
	add.f64 	%fd128, %fd105, %fd118;
	add.f64 	%fd129, %fd128, %fd128;
	div.rn.f64 	%fd130, %fd127, %fd129;
	st.global.f64 	[%rd10], %fd130;
$L__BB0_25:
	setp.ne.s64 	%p62, %rd6, 0;
	@%p62 bra 	$L__BB0_27;
	// begin inline asm
	trap;
	// end inline asm
$L__BB0_27:
	setp.ne.s32 	%p63, %r12, 0;
	barrier.sync 	0;
	@%p63 bra 	$L__BB0_30;
	// begin inline asm
	atom.add.release.gpu.u32 %r118,[%rd9],%r16;
	// end inline asm
$L__BB0_29:
	// begin inline asm
	ld.acquire.gpu.u32 %r120,[%rd9];
	// end inline asm
	xor.b32  	%r121, %r120, %r118;
	setp.gt.s32 	%p64, %r121, -1;
	@%p64 bra 	$L__BB0_29;
$L__BB0_30:
	barrier.sync 	0;
	ld.global.f64 	%fd131, [%rd15+-16];
	st.global.f64 	[%rd15+-8], %fd131;
	ld.global.f64 	%fd132, [%rd16];
	st.global.f64 	[%rd17], %fd132;
	mul.wide.s32 	%rd69, %r5, 8;
	add.s64 	%rd70, %rd1, %rd69;
	ld.global.f64 	%fd133, [%rd70+8];
	st.global.f64 	[%rd70], %fd133;
	mov.b64 	%rd71, 0;
	st.global.u64 	[%rd18], %rd71;
	@%p62 bra 	$L__BB0_32;
	// begin inline asm
	trap;
	// end inline asm
$L__BB0_32:
	barrier.sync 	0;
	@%p63 bra 	$L__BB0_35;
	// begin inline asm
	atom.add.release.gpu.u32 %r122,[%rd9],%r16;
	// end inline asm
$L__BB0_34:
	// begin inline asm
	ld.acquire.gpu.u32 %r124,[%rd9];
	// end inline asm
	xor.b32  	%r125, %r124, %r122;
	setp.gt.s32 	%p67, %r125, -1;
	@%p67 bra 	$L__BB0_34;
$L__BB0_35:
	barrier.sync 	0;
	add.s32 	%r187, %r187, 1;
	setp.ne.s32 	%p68, %r187, %r28;
	@%p68 bra 	$L__BB0_23;
$L__BB0_36:
	setp.ne.s64 	%p69, %rd6, 0;
	mul.wide.s32 	%rd74, %r6, 8;
	add.s64 	%rd19, %rd5, %rd74;
	ld.global.f64 	%fd134, [%rd19];
	add.s64 	%rd20, %rd3, %rd74;
	st.global.f64 	[%rd20], %fd134;
	add.s64 	%rd21, %rd4, %rd74;
	ld.global.f64 	%fd135, [%rd21];
	add.s64 	%rd22, %rd2, %rd74;
	st.global.f64 	[%rd22], %fd135;
	@%p69 bra 	$L__BB0_38;
	// begin inline asm
	trap;
	// end inline asm
$L__BB0_38:
	setp.ne.s32 	%p70, %r12, 0;
	barrier.sync 	0;
	@%p70 bra 	$L__BB0_41;
	mov.u32 	%r128, %nctaid.x;
	mov.u32 	%r129, %nctaid.y;
	mul.lo.s32 	%r130, %r128, %r129;
	mov.u32 	%r131, %nctaid.z;
	mul.lo.s32 	%r132, %r130, %r131;
	mov.u32 	%r133, %ctaid.y;
	add.s32 	%r134, %r35, %r133;
	mov.u32 	%r135, %ctaid.z;
	neg.s32 	%r136, %r135;
	setp.eq.s32 	%p71, %r134, %r136;
	sub.s32 	%r137, -2147483647, %r132;
	selp.b32 	%r127, %r137, 1, %p71;
	// begin inline asm
	atom.add.release.gpu.u32 %r126,[%rd9],%r127;
	// end inline asm
$L__BB0_40:
	// begin inline asm
	ld.acquire.gpu.u32 %r138,[%rd9];
	// end inline asm
	xor.b32  	%r139, %r138, %r126;
	setp.gt.s32 	%p72, %r139, -1;
	@%p72 bra 	$L__BB0_40;
$L__BB0_41:
	barrier.sync 	0;
	@%p10 bra 	$L__BB0_57;
	ld.param.f64 	%fd205, [_Z3calPdS_S_S_S_S_S_iiiidddid_param_15];
	ld.global.f64 	%fd26, [%rd20];
	mul.f64 	%fd136, %fd51, %fd26;
	div.rn.f64 	%fd137, %fd136, %fd49;
	cvt.s64.s32 	%rd77, %r5;
	cvt.u64.u32 	%rd78, %r36;
	add.s64 	%rd23, %rd78, %rd77;
	shl.b64 	%rd79, %rd23, 3;
	add.s64 	%rd24, %rd3, %rd79;
	ld.global.f64 	%fd27, [%rd24+-8];
	sub.f64 	%fd138, %fd26, %fd27;
	mul.f64 	%fd139, %fd137, %fd138;
	sub.f64 	%fd140, %fd26, %fd139;
	ld.global.f64 	%fd141, [%rd22];
	mul.f64 	%fd142, %fd51, %fd141;
	div.rn.f64 	%fd143, %fd142, %fd50;
	mul.wide.s32 	%rd80, %r4, 8;
	add.s64 	%rd81, %rd3, %rd80;
	ld.global.f64 	%fd28, [%rd81];
	sub.f64 	%fd144, %fd26, %fd28;
	mul.f64 	%fd145, %fd143, %fd144;
	sub.f64 	%fd146, %fd140, %fd145;
	shl.b32 	%r140, %r29, 1;
	cvt.rn.f64.s32 	%fd147, %r140;
	mul.f64 	%fd148, %fd49, %fd147;
	div.rn.f64 	%fd29, %fd51, %fd148;
	add.s64 	%rd82, %rd1, %rd79;
	ld.global.f64 	%fd149, [%rd82+8];
	ld.global.f64 	%fd150, [%rd82+-8];
	sub.f64 	%fd151, %fd149, %fd150;
	mul.f64 	%fd152, %fd29, %fd151;
	sub.f64 	%fd30, %fd146, %fd152;
	mul.f64 	%fd31, %fd51, %fd205;
	{
	.reg .b32 %temp; 
	mov.b64 	{%temp, %r22}, %fd49;
	}
	mov.f64 	%fd153, 0d4000000000000000;
	{
	.reg .b32 %temp; 
	mov.b64 	{%temp, %r141}, %fd153;
	}
	and.b32  	%r24, %r141, 2146435072;
	setp.eq.s32 	%p74, %r24, 1062207488;
	abs.f64 	%fd32, %fd49;
	{ // callseq 4, 0
	.param .b64 param0;
	st.param.f64 	[param0], %fd32;
	.param .b64 retval0;
	call.uni (retval0), 
	__internal_accurate_pow, 
	(
	param0
	);
	ld.param.f64 	%fd154, [retval0];
	} // callseq 4
	setp.lt.s32 	%p75, %r22, 0;
	neg.f64 	%fd156, %fd154;
	selp.f64 	%fd157, %fd156, %fd154, %p74;
	selp.f64 	%fd211, %fd157, %fd154, %p75;
	setp.neu.f64 	%p76, %fd49, 0d0000000000000000;
	@%p76 bra 	$L__BB0_44;
	selp.b32 	%r142, %r22, 0, %p74;
	setp.lt.s32 	%p78, %r141, 0;
	or.b32  	%r143, %r142, 2146435072;
	selp.b32 	%r144, %r143, %r142, %p78;
	mov.b32 	%r145, 0;
	mov.b64 	%fd211, {%r145, %r144};
$L__BB0_44:
	add.f64 	%fd158, %fd49, 0d4000000000000000;
	{
	.reg .b32 %temp; 
	mov.b64 	{%temp, %r146}, %fd158;
	}
	and.b32  	%r147, %r146, 2146435072;
	setp.ne.s32 	%p79, %r147, 2146435072;
	@%p79 bra 	$L__BB0_49;
	setp.num.f64 	%p80, %fd49, %fd49;
	@%p80 bra 	$L__BB0_47;
	mov.f64 	%fd159, 0d4000000000000000;
	add.rn.f64 	%fd211, %fd49, %fd159;
	bra.uni 	$L__BB0_49;
$L__BB0_47:
	setp.neu.f64 	%p81, %fd32, 0d7FF0000000000000;
	@%p81 bra 	$L__BB0_49;
	setp.lt.s32 	%p84, %r141, 0;
	selp.b32 	%r149, 0, 2146435072, %p84;
	and.b32  	%r150, %r141, 2147483647;
	setp.ne.s32 	%p85, %r150, 1071644672;
	or.b32  	%r151, %r149, -2147483648;
	selp.b32 	%r152, %r151, %r149, %p85;
	selp.b32 	%r153, %r152, %r149, %p74;
	selp.b32 	%r154, %r153, %r149, %p75;
	mov.b32 	%r155, 0;
	mov.b64 	%fd211, {%r155, %r154};
$L__BB0_49:
	setp.eq.f64 	%p87, %fd49, 0d3FF0000000000000;
	selp.f64 	%fd160, 0d3FF0000000000000, %fd211, %p87;
	div.rn.f64 	%fd39, %fd31, %fd160;
	ld.global.f64 	%fd161, [%rd24+8];
	add.f64 	%fd40, %fd26, %fd26;
	sub.f64 	%fd162, %fd161, %fd40;
	add.f64 	%fd163, %fd27, %fd162;
	fma.rn.f64 	%fd41, %fd39, %fd163, %fd30;
	{
	.reg .b32 %temp; 
	mov.b64 	{%temp, %r25}, %fd50;
	}
	abs.f64 	%fd42, %fd50;
	{ // callseq 5, 0
	.param .b64 param0;
	st.param.f64 	[param0], %fd42;
	.param .b64 retval0;
	call.uni (retval0), 
	__internal_accurate_pow, 
	(
	param0
	);
	ld.param.f64 	%fd164, [retval0];
	} // callseq 5
	setp.lt.s32 	%p88, %r25, 0;
	neg.f64 	%fd166, %fd164;
	selp.f64 	%fd167, %fd166, %fd164, %p74;
	selp.f64 	%fd213, %fd167, %fd164, %p88;
	setp.neu.f64 	%p89, %fd50, 0d0000000000000000;
	@%p89 bra 	$L__BB0_51;
	selp.b32 	%r157, %r25, 0, %p74;
	setp.lt.s32 	%p91, %r141, 0;
	or.b32  	%r158, %r157, 2146435072;
	selp.b32 	%r159, %r158, %r157, %p91;
	mov.b32 	%r160, 0;
	mov.b64 	%fd213, {%r160, %r159};
$L__BB0_51:
	add.f64 	%fd168, %fd50, 0d4000000000000000;
	{
	.reg .b32 %temp; 
	mov.b64 	{%temp, %r161}, %fd168;
	}
	and.b32  	%r162, %r161, 2146435072;
	setp.ne.s32 	%p92, %r162, 2146435072;
	@%p92 bra 	$L__BB0_56;
	setp.num.f64 	%p93, %fd50, %fd50;
	@%p93 bra 	$L__BB0_54;
	mov.f64 	%fd169, 0d4000000000000000;
	add.rn.f64 	%fd213, %fd50, %fd169;
	bra.uni 	$L__BB0_56;
$L__BB0_54:
	setp.neu.f64 	%p94, %fd42, 0d7FF0000000000000;
	@%p94 bra 	$L__BB0_56;
	setp.lt.s32 	%p97, %r141, 0;
	selp.b32 	%r164, 0, 2146435072, %p97;
	and.b32  	%r165, %r141, 2147483647;
	setp.ne.s32 	%p98, %r165, 1071644672;
	or.b32  	%r166, %r164, -2147483648;
	selp.b32 	%r167, %r166, %r164, %p98;
	selp.b32 	%r168, %r167, %r164, %p74;
	selp.b32 	%r169, %r168, %r164, %p88;
	mov.b32 	%r170, 0;
	mov.b64 	%fd213, {%r170, %r169};
$L__BB0_56:
	setp.eq.f64 	%p99, %fd50, 0d3FF0000000000000;
	selp.f64 	%fd170, 0d3FF0000000000000, %fd213, %p99;
	div.rn.f64 	%fd171, %fd31, %fd170;
	mul.wide.s32 	%rd83, %r34, 8;
	add.s64 	%rd84, %rd20, %rd83;
	ld.global.f64 	%fd172, [%rd84];
	sub.f64 	%fd173, %fd172, %fd40;
	add.f64 	%fd174, %fd28, %fd173;
	fma.rn.f64 	%fd175, %fd171, %fd174, %fd41;
	st.global.f64 	[%rd19], %fd175;
	ld.global.f64 	%fd176, [%rd22];
	ld.global.f64 	%fd177, [%rd20];
	mul.f64 	%fd178, %fd51, %fd177;
	div.rn.f64 	%fd179, %fd178, %fd49;
	add.s64 	%rd86, %rd2, %rd79;
	ld.global.f64 	%fd180, [%rd86+-8];
	sub.f64 	%fd181, %fd176, %fd180;
	mul.f64 	%fd182, %fd179, %fd181;
	sub.f64 	%fd183, %fd176, %fd182;
	mul.f64 	%fd184, %fd51, %fd176;
	div.rn.f64 	%fd185, %fd184, %fd50;
	add.s64 	%rd88, %rd2, %rd80;
	ld.global.f64 	%fd186, [%rd88];
	sub.f64 	%fd187, %fd176, %fd186;
	mul.f64 	%fd188, %fd185, %fd187;
	sub.f64 	%fd189, %fd183, %fd188;
	mul.wide.s32 	%rd89, %r3, 8;
	add.s64 	%rd90, %rd1, %rd89;
	ld.global.f64 	%fd190, [%rd90];
	add.s64 	%rd91, %rd1, %rd80;
	ld.global.f64 	%fd191, [%rd91];
	sub.f64 	%fd192, %fd190, %fd191;
	mul.f64 	%fd193, %fd29, %fd192;
	sub.f64 	%fd194, %fd189, %fd193;
	ld.global.f64 	%fd195, [%rd86+8];
	add.f64 	%fd196, %fd176, %fd176;
	sub.f64 	%fd197, %fd195, %fd196;
	add.f64 	%fd198, %fd180, %fd197;
	fma.rn.f64 	%fd199, %fd39, %fd198, %fd194;
	add.s64 	%rd92, %rd22, %rd83;
	ld.global.f64 	%fd200, [%rd92];
	add.f64 	%fd201, %fd200, %fd200;
	sub.f64 	%fd202, %fd200, %fd201;
	add.f64 	%fd203, %fd186, %fd202;
	fma.rn.f64 	%fd204, %fd171, %fd203, %fd199;
	st.global.f64 	[%rd21], %fd204;
$L__BB0_57:
	setp.ne.s64 	%p100, %rd6, 0;
	@%p100 bra 	$L__BB0_59;
	// begin inline asm
	trap;
	// end inline asm
$L__BB0_59:
	setp.ne.s32 	%p101, %r12, 0;
	barrier.sync 	0;
	@%p101 bra 	$L__BB0_62;
	mov.u32 	%r173, %nctaid.x;
	mov.u32 	%r174, %nctaid.y;
	mul.lo.s32 	%r175, %r173, %r174;
	mov.u32 	%r176, %nctaid.z;
	mul.lo.s32 	%r177, %r175, %r176;
	mov.u32 	%r178, %ctaid.y;
	add.s32 	%r179, %r35, %r178;
	mov.u32 	%r180, %ctaid.z;
	neg.s32 	%r181, %r180;
	setp.eq.s32 	%p102, %r179, %r181;
	sub.s32 	%r182, -2147483647, %r177;
	selp.b32 	%r172, %r182, 1, %p102;
	// begin inline asm
	atom.add.release.gpu.u32 %r171,[%rd9],%r172;
	// end inline asm
$L__BB0_61:
	// begin inline asm
	ld.acquire.gpu.u32 %r183,[%rd9];
	// end inline asm
	xor.b32  	%r184, %r183, %r171;
	setp.gt.s32 	%p103, %r184, -1;
	@%p103 bra 	$L__BB0_61;
$L__BB0_62:
	barrier.sync 	0;
	cvt.s64.s32 	%rd95, %r5;
	cvt.s64.s32 	%rd96, %r34;
	add.s64 	%rd97, %rd95, %rd96;
	shl.b64 	%rd98, %rd97, 3;
	add.s64 	%rd99, %rd5, %rd98;
	mov.b64 	%rd100, 0;
	st.global.u64 	[%rd99+-8], %rd100;
	mul.wide.s32 	%rd101, %r5, 8;
	add.s64 	%rd102, %rd5, %rd101;
	st.global.u64 	[%rd102], %rd100;
	mul.wide.u32 	%rd103, %r36, 8;
	add.s64 	%rd104, %rd5, %rd103;
	st.global.u64 	[%rd104], %rd100;
	mul.lo.s32 	%r185, %r34, %r7;
	add.s32 	%r186, %r185, %r36;
	mul.wide.s32 	%rd105, %r185, 8;
	add.s64 	%rd106, %rd104, %rd105;
	mov.b64 	%rd107, 4607182418800017408;
	st.global.u64 	[%rd106], %rd107;
	add.s64 	%rd108, %rd4, %rd98;
	st.global.u64 	[%rd108+-8], %rd100;
	add.s64 	%rd109, %rd4, %rd101;
	st.global.u64 	[%rd109], %rd100;
	mul.wide.s32 	%rd110, %r186, 8;
	add.s64 	%rd111, %rd4, %rd110;
	st.global.u64 	[%rd111], %rd100;
	add.s64 	%rd112, %rd4, %rd103;
	st.global.u64 	[%rd112], %rd100;
	ret;

}
.func  (.param .b64 func_retval0) __internal_accurate_pow(
	.param .b64 __internal_accurate_pow_param_0
)
{
	.reg .pred 	%p<8>;
	.reg .b32 	%r<49>;
	.reg .b32 	%f<3>;
	.reg .b64 	%fd<109>;

	ld.param.f64 	%fd10, [__internal_accurate_pow_param_0];
	{
	.reg .b32 %temp; 
	mov.b64 	{%temp, %r46}, %fd10;
	}
	{
	.reg .b32 %temp; 
	mov.b64 	{%r45, %temp}, %fd10;
	}
	shr.u32 	%r47, %r46, 20;
	setp.gt.u32 	%p1, %r46, 1048575;
	@%p1 bra 	$L__BB1_2;
	mul.f64 	%fd11, %fd10, 0d4350000000000000;
	{
	.reg .b32 %temp; 
	mov.b64 	{%temp, %r46}, %fd11;
	}
	{
	.reg .b32 %temp; 
	mov.b64 	{%r45, %temp}, %fd11;
	}
	shr.u32 	%r16, %r46, 20;
	add.s32 	%r47, %r16, -54;
$L__BB1_2:
	add.s32 	%r48, %r47, -1023;
	and.b32  	%r17, %r46, -2146435073;
	or.b32  	%r18, %r17, 1072693248;
	mov.b64 	%fd107, {%r45, %r18};
	setp.lt.u32 	%p2, %r18, 1073127583;
	@%p2 bra 	$L__BB1_4;
	{
	.reg .b32 %temp; 
	mov.b64 	{%r19, %temp}, %fd107;
	}
	{
	.reg .b32 %temp; 
	mov.b64 	{%temp, %r20}, %fd107;
	}
	add.s32 	%r21, %r20, -1048576;
	mov.b64 	%fd107, {%r19, %r21};
	add.s32 	%r48, %r47, -1022;
$L__BB1_4:
	add.f64 	%fd12, %fd107, 0dBFF0000000000000;
	add.f64 	%fd13, %fd107, 0d3FF0000000000000;
	rcp.approx.ftz.f64 	%fd14, %fd13;
	neg.f64 	%fd15, %fd13;
	fma.rn.f64 	%fd16, %fd15, %fd14, 0d3FF0000000000000;
	fma.rn.f64 	%fd17, %fd16, %fd16, %fd16;
	fma.rn.f64 	%fd18, %fd17, %fd14, %fd14;
	mul.f64 	%fd19, %fd12, %fd18;
	fma.rn.f64 	%fd20, %fd12, %fd18, %fd19;
	mul.f64 	%fd21, %fd20, %fd20;
	fma.rn.f64 	%fd22, %fd21, 0d3EB0F5FF7D2CAFE2, 0d3ED0F5D241AD3B5A;
	fma.rn.f64 	%fd23, %fd22, %fd21, 0d3EF3B20A75488A3F;
	fma.rn.f64 	%fd24, %fd23, %fd21, 0d3F1745CDE4FAECD5;
	fma.rn.f64 	%fd25, %fd24, %fd21, 0d3F3C71C7258A578B;
	fma.rn.f64 	%fd26, %fd25, %fd21, 0d3F6249249242B910;
	fma.rn.f64 	%fd27, %fd26, %fd21, 0d3F89999999999DFB;
	sub.f64 	%fd28, %fd12, %fd20;
	add.f64 	%fd29, %fd28, %fd28;
	neg.f64 	%fd30, %fd20;
	fma.rn.f64 	%fd31, %fd30, %fd12, %fd29;
	mul.f64 	%fd32, %fd18, %fd31;
	fma.rn.f64 	%fd33, %fd21, %fd27, 0d3FB5555555555555;
	mov.f64 	%fd34, 0d3FB5555555555555;
	sub.f64 	%fd35, %fd34, %fd33;
	fma.rn.f64 	%fd36, %fd21, %fd27, %fd35;
	add.f64 	%fd37, %fd36, 0dBC46A4CB00B9E7B0;
	add.f64 	%fd38, %fd33, %fd37;
	sub.f64 	%fd39, %fd33, %fd38;
	add.f64 	%fd40, %fd37, %fd39;
	mul.rn.f64 	%fd41, %fd20, %fd20;
	neg.f64 	%fd42, %fd41;
	fma.rn.f64 	%fd43, %fd20, %fd20, %fd42;
	{
	.reg .b32 %temp; 
	mov.b64 	{%r22, %temp}, %fd32;
	}
	{
	.reg .b32 %temp; 
	mov.b64 	{%temp, %r23}, %fd32;
	}
	add.s32 	%r24, %r23, 1048576;
	mov.b64 	%fd44, {%r22, %r24};
	fma.rn.f64 	%fd45, %fd20, %fd44, %fd43;
	mul.rn.f64 	%fd46, %fd41, %fd20;
	neg.f64 	%fd47, %fd46;
	fma.rn.f64 	%fd48, %fd41, %fd20, %fd47;
	fma.rn.f64 	%fd49, %fd41, %fd32, %fd48;
	fma.rn.f64 	%fd50, %fd45, %fd20, %fd49;
	mul.rn.f64 	%fd51, %fd38, %fd46;
	neg.f64 	%fd52, %fd51;
	fma.rn.f64 	%fd53, %fd38, %fd46, %fd52;
	fma.rn.f64 	%fd54, %fd38, %fd50, %fd53;
	fma.rn.f64 	%fd55, %fd40, %fd46, %fd54;
	add.f64 	%fd56, %fd51, %fd55;
	sub.f64 	%fd57, %fd51, %fd56;
	add.f64 	%fd58, %fd55, %fd57;
	add.f64 	%fd59, %fd20, %fd56;
	sub.f64 	%fd60, %fd20, %fd59;
	add.f64 	%fd61, %fd56, %fd60;
	add.f64 	%fd62, %fd58, %fd61;
	add.f64 	%fd63, %fd32, %fd62;
	add.f64 	%fd64, %fd59, %fd63;
	sub.f64 	%fd65, %fd59, %fd64;
	add.f64 	%fd66, %fd63, %fd65;
	xor.b32  	%r25, %r48, -2147483648;
	mov.b32 	%r26, 1127219200;
	mov.b64 	%fd67, {%r25, %r26};
	mov.b32 	%r27, -2147483648;
	mov.b64 	%fd68, {%r27, %r26};
	sub.f64 	%fd69, %fd67, %fd68;
	fma.rn.f64 	%fd70, %fd69, 0d3FE62E42FEFA39EF, %fd64;
	fma.rn.f64 	%fd71, %fd69, 0dBFE62E42FEFA39EF, %fd70;
	sub.f64 	%fd72, %fd71, %fd64;
	sub.f64 	%fd73, %fd66, %fd72;
	fma.rn.f64 	%fd74, %fd69, 0d3C7ABC9E3B39803F, %fd73;
	add.f64 	%fd75, %fd70, %fd74;
	sub.f64 	%fd76, %fd70, %fd75;
	add.f64 	%fd77, %fd74, %fd76;
	mov.f64 	%fd78, 0d4000000000000000;
	{
	.reg .b32 %temp; 
	mov.b64 	{%temp, %r28}, %fd78;
	}
	{
	.reg .b32 %temp; 
	mov.b64 	{%r29, %temp}, %fd78;
	}
	shl.b32 	%r30, %r28, 1;
	setp.gt.u32 	%p3, %r30, -33554433;
	and.b32  	%r31, %r28, -15728641;
	selp.b32 	%r32, %r31, %r28, %p3;
	mov.b64 	%fd79, {%r29, %r32};
	mul.rn.f64 	%fd80, %fd75, %fd79;
	neg.f64 	%fd81, %fd80;
	fma.rn.f64 	%fd82, %fd75, %fd79, %fd81;
	fma.rn.f64 	%fd83, %fd77, %fd79, %fd82;
	add.f64 	%fd4, %fd80, %fd83;
	sub.f64 	%fd84, %fd80, %fd4;
	add.f64 	%fd5, %fd83, %fd84;
	fma.rn.f64 	%fd85, %fd4, 0d3FF71547652B82FE, 0d4338000000000000;
	{
	.reg .b32 %temp; 
	mov.b64 	{%r13, %temp}, %fd85;
	}
	mov.f64 	%fd86, 0dC338000000000000;
	add.rn.f64 	%fd87, %fd85, %fd86;
	fma.rn.f64 	%fd88, %fd87, 0dBFE62E42FEFA39EF, %fd4;
	fma.rn.f64 	%fd89, %fd87, 0dBC7ABC9E3B39803F, %fd88;
	fma.rn.f64 	%fd90, %fd89, 0d3E5ADE1569CE2BDF, 0d3E928AF3FCA213EA;
	fma.rn.f64 	%fd91, %fd90, %fd89, 0d3EC71DEE62401315;
	fma.rn.f64 	%fd92, %fd91, %fd89, 0d3EFA01997C89EB71;
	fma.rn.f64 	%fd93, %fd92, %fd89, 0d3F2A01A014761F65;
	fma.rn.f64 	%fd94, %fd93, %fd89, 0d3F56C16C1852B7AF;
	fma.rn.f64 	%fd95, %fd94, %fd89, 0d3F81111111122322;
	fma.rn.f64 	%fd96, %fd95, %fd89, 0d3FA55555555502A1;
	fma.rn.f64 	%fd97, %fd96, %fd89, 0d3FC5555555555511;
	fma.rn.f64 	%fd98, %fd97, %fd89, 0d3FE000000000000B;
	fma.rn.f64 	%fd99, %fd98, %fd89, 0d3FF0000000000000;
	fma.rn.f64 	%fd100, %fd99, %fd89, 0d3FF0000000000000;
	{
	.reg .b32 %temp; 
	mov.b64 	{%r14, %temp}, %fd100;
	}
	{
	.reg .b32 %temp; 
	mov.b64 	{%temp, %r15}, %fd100;
	}
	shl.b32 	%r33, %r13, 20;
	add.s32 	%r34, %r33, %r15;
	mov.b64 	%fd108, {%r14, %r34};
	{
	.reg .b32 %temp; 
	mov.b64 	{%temp, %r35}, %fd4;
	}
	mov.b32 	%f2, %r35;
	abs.f32 	%f1, %f2;
	setp.lt.f32 	%p4, %f1, 0f4086232B;
	@%p4 bra 	$L__BB1_7;
	setp.lt.f64 	%p5, %fd4, 0d0000000000000000;
	add.f64 	%fd101, %fd4, 0d7FF0000000000000;
	selp.f64 	%fd108, 0d0000000000000000, %fd101, %p5;
	setp.geu.f32 	%p6, %f1, 0f40874800;
	@%p6 bra 	$L__BB1_7;
	shr.u32 	%r36, %r13, 31;
	add.s32 	%r37, %r13, %r36;
	shr.s32 	%r38, %r37, 1;
	shl.b32 	%r39, %r38, 20;
	add.s32 	%r40, %r15, %r39;
	mov.b64 	%fd102, {%r14, %r40};
	sub.s32 	%r41, %r13, %r38;
	shl.b32 	%r42, %r41, 20;
	add.s32 	%r43, %r42, 1072693248;
	mov.b32 	%r44, 0;
	mov.b64 	%fd103, {%r44, %r43};
	mul.f64 	%fd108, %fd103, %fd102;
$L__BB1_7:
	abs.f64 	%fd104, %fd108;
	setp.eq.f64 	%p7, %fd104, 0d7FF0000000000000;
	fma.rn.f64 	%fd105, %fd108, %fd5, %fd108;
	selp.f64 	%fd106, %fd108, %fd105, %p7;
	st.param.f64 	[func_retval0], %fd106;
	ret;

}


// ===== COMPILED SASS (sm_100) =====

	.target	sm_100

	.elftype	@"ET_EXEC"


//--------------------- .note.nv.tkinfo           --------------------------
	.section	.note.nv.tkinfo,"",@"SHT_NOTE"
	.sectionflags	@"SHF_NOTE_NV_TKINFO"
	.tkinfo
        /*0018*/ 	.word	0x00000002
        /*0030*/ 	.string	""
        /*0030*/ 	.string	"ptxas"
        /*0030*/ 	.string	"Cuda compilation tools, release 13.0, V13.0.88"
        /*0030*/ 	.string	"Build cuda_13.0.r13.0/compiler.36424714_0"
        /*0030*/ 	.string	"-arch sm_100 -m 64 "



//--------------------- .note.nv.cuinfo           --------------------------
	.section	.note.nv.cuinfo,"",@"SHT_NOTE"
	.sectionflags	@"SHF_NOTE_NV_CUINFO"
        /*0018*/ 	.short	0x0002
        /*001a*/ 	.short	0x0064
        /*001c*/ 	.short	0x0082
	.zero		2


//--------------------- .nv.info                  --------------------------
	.section	.nv.info,"",@"SHT_CUDA_INFO"
	.align	4


	//----- nvinfo : EIATTR_REGCOUNT
	.align		4
        /*0000*/ 	.byte	0x04, 0x2f
        /*0002*/ 	.short	(.L_1 - .L_0)
	.align		4
.L_0:
        /*0004*/ 	.word	index@(_Z3calPdS_S_S_S_S_S_iiiidddid)
        /*0008*/ 	.word	0x00000040


	//----- nvinfo : EIATTR_FRAME_SIZE
	.align		4
.L_1:
        /*000c*/ 	.byte	0x04, 0x11
        /*000e*/ 	.short	(.L_3 - .L_2)
	.align		4
.L_2:
        /*0010*/ 	.word	index@($_Z3calPdS_S_S_S_S_S_iiiidddid$__internal_accurate_pow)
        /*0014*/ 	.word	0x00000000


	//----- nvinfo : EIATTR_FRAME_SIZE
	.align		4
.L_3:
        /*0018*/ 	.byte	0x04, 0x11
        /*001a*/ 	.short	(.L_5 - .L_4)
	.align		4
.L_4:
        /*001c*/ 	.word	index@($__internal_1_$__cuda_sm20_div_rn_f64_full)
        /*0020*/ 	.word	0x00000000


	//----- nvinfo : EIATTR_FRAME_SIZE
	.align		4
.L_5:
        /*0024*/ 	.byte	0x04, 0x11
        /*0026*/ 	.short	(.L_7 - .L_6)
	.align		4
.L_6:
        /*0028*/ 	.word	index@($__internal_0_$__cuda_sm20_dblrcp_rn_slowpath_v3)
        /*002c*/ 	.word	0x00000000


	//----- nvinfo : EIATTR_FRAME_SIZE
	.align		4
.L_7:
        /*0030*/ 	.byte	0x04, 0x11
        /*0032*/ 	.short	(.L_9 - .L_8)
	.align		4
.L_8:
        /*0034*/ 	.word	index@(_Z3calPdS_S_S_S_S_S_iiiidddid)
        /*0038*/ 	.word	0x00000000


	//----- nvinfo : EIATTR_MIN_STACK_SIZE
	.align		4
.L_9:
        /*003c*/ 	.byte	0x04, 0x12
        /*003e*/ 	.short	(.L_11 - .L_10)
	.align		4
.L_10:
        /*0040*/ 	.word	index@(_Z3calPdS_S_S_S_S_S_iiiidddid)
        /*0044*/ 	.word	0x00000000
.L_11:


//--------------------- .nv.compat                --------------------------
	.section	.nv.compat,"",@"SHT_CUDA_COMPAT_INFO"
	.align	4
        /*0000*/ 	.byte	0x02, 0x09, 0x00, 0x00, 0x02, 0x02, 0x01, 0x00, 0x02, 0x05, 0x05, 0x00, 0x03, 0x07, 0x01, 0x01
        /*0010*/ 	.byte	0x02, 0x03, 0x00, 0x00, 0x02, 0x06, 0x01, 0x00, 0x04, 0x0b, 0x08, 0x00, 0x01, 0x00, 0x00, 0x00
        /*0020*/ 	.byte	0x00, 0x00, 0x00, 0x00


//--------------------- .nv.info._Z3calPdS_S_S_S_S_S_iiiidddid --------------------------
	.section	.nv.info._Z3calPdS_S_S_S_S_S_iiiidddid,"",@"SHT_CUDA_INFO"
	.sectionflags	@""
	.align	4


	//----- nvinfo : EIATTR_CUDA_API_VERSION
	.align		4
        /*0000*/ 	.byte	0x04, 0x37
        /*0002*/ 	.short	(.L_13 - .L_12)
.L_12:
        /*0004*/ 	.word	0x00000082


	//----- nvinfo : EIATTR_KPARAM_INFO
	.align		4
.L_13:
        /*0008*/ 	.byte	0x04, 0x17
        /*000a*/ 	.short	(.L_15 - .L_14)
.L_14:
        /*000c*/ 	.word	0x00000000
        /*0010*/ 	.short	0x000f
        /*0012*/ 	.short	0x0068
        /*0014*/ 	.byte	0x00, 0xf0, 0x21, 0x00


	//----- nvinfo : EIATTR_KPARAM_INFO
	.align		4
.L_15:
        /*0018*/ 	.byte	0x04, 0x17
        /*001a*/ 	.short	(.L_17 - .L_16)
.L_16:
        /*001c*/ 	.word	0x00000000
        /*0020*/ 	.short	0x000e
        /*0022*/ 	.short	0x0060
        /*0024*/ 	.byte	0x00, 0xf0, 0x11, 0x00


	//----- nvinfo : EIATTR_KPARAM_INFO
	.align		4
.L_17:
        /*0028*/ 	.byte	0x04, 0x17
        /*002a*/ 	.short	(.L_19 - .L_18)
.L_18:
        /*002c*/ 	.word	0x00000000
        /*0030*/ 	.short	0x000d
        /*0032*/ 	.short	0x0058
        /*0034*/ 	.byte	0x00, 0xf0, 0x21, 0x00


	//----- nvinfo : EIATTR_KPARAM_INFO
	.align		4
.L_19:
        /*0038*/ 	.byte	0x04, 0x17
        /*003a*/ 	.short	(.L_21 - .L_20)
.L_20:
        /*003c*/ 	.word	0x00000000
        /*0040*/ 	.short	0x000c
        /*0042*/ 	.short	0x0050
        /*0044*/ 	.byte	0x00, 0xf0, 0x21, 0x00


	//----- nvinfo : EIATTR_KPARAM_INFO
	.align		4
.L_21:
        /*0048*/ 	.byte	0x04, 0x17
        /*004a*/ 	.short	(.L_23 - .L_22)
.L_22:
        /*004c*/ 	.word	0x00000000
        /*0050*/ 	.short	0x000b
        /*0052*/ 	.short	0x0048
        /*0054*/ 	.byte	0x00, 0xf0, 0x21, 0x00


	//----- nvinfo : EIATTR_KPARAM_INFO
	.align		4
.L_23:
        /*0058*/ 	.byte	0x04, 0x17
        /*005a*/ 	.short	(.L_25 - .L_24)
.L_24:
        /*005c*/ 	.word	0x00000000
        /*0060*/ 	.short	0x000a
        /*0062*/ 	.short	0x0044
        /*0064*/ 	.byte	0x00, 0xf0, 0x11, 0x00


	//----- nvinfo : EIATTR_KPARAM_INFO
	.align		4
.L_25:
        /*0068*/ 	.byte	0x04, 0x17
        /*006a*/ 	.short	(.L_27 - .L_26)
.L_26:
        /*006c*/ 	.word	0x00000000
        /*0070*/ 	.short	0x0009
        /*0072*/ 	.short	0x0040
        /*0074*/ 	.byte	0x00, 0xf0, 0x11, 0x00


	//----- nvinfo : EIATTR_KPARAM_INFO
	.align		4
.L_27:
        /*0078*/ 	.byte	0x04, 0x17
        /*007a*/ 	.short	(.L_29 - .L_28)
.L_28:
        /*007c*/ 	.word	0x00000000
        /*0080*/ 	.short	0x0008
        /*0082*/ 	.short	0x003c
        /*0084*/ 	.byte	0x00, 0xf0, 0x11, 0x00


	//----- nvinfo : EIATTR_KPARAM_INFO
	.align		4
.L_29:
        /*0088*/ 	.byte	0x04, 0x17
        /*008a*/ 	.short	(.L_31 - .L_30)
.L_30:
        /*008c*/ 	.word	0x00000000
        /*0090*/ 	.short	0x0007
        /*0092*/ 	.short	0x0038
        /*0094*/ 	.byte	0x00, 0xf0, 0x11, 0x00


	//----- nvinfo : EIATTR_KPARAM_INFO
	.align		4
.L_31:
        /*0098*/ 	.byte	0x04, 0x17
        /*009a*/ 	.short	(.L_33 - .L_32)
.L_32:
        /*009c*/ 	.word	0x00000000
        /*00a0*/ 	.short	0x0006
        /*00a2*/ 	.short	0x0030
        /*00a4*/ 	.byte	0x00, 0xf5, 0x21, 0x00


	//----- nvinfo : EIATTR_KPARAM_INFO
	.align		4
.L_33:
        /*00a8*/ 	.byte	0x04, 0x17
        /*00aa*/ 	.short	(.L_35 - .L_34)
.L_34:
        /*00ac*/ 	.word	0x00000000
        /*00b0*/ 	.short	0x0005
        /*00b2*/ 	.short	0x0028
        /*00b4*/ 	.byte	0x00, 0xf5, 0x21, 0x00


	//----- nvinfo : EIATTR_KPARAM_INFO
	.align		4
.L_35:
        /*00b8*/ 	.byte	0x04, 0x17
        /*00ba*/ 	.short	(.L_37 - .L_36)
.L_36:
        /*00bc*/ 	.word	0x00000000
        /*00c0*/ 	.short	0x0004
        /*00c2*/ 	.short	0x0020
        /*00c4*/ 	.byte	0x00, 0xf5, 0x21, 0x00


	//----- nvinfo : EIATTR_KPARAM_INFO
	.align		4
.L_37:
        /*00c8*/ 	.byte	0x04, 0x17
        /*00ca*/ 	.short	(.L_39 - .L_38)
.L_38:
        /*00cc*/ 	.word	0x00000000
        /*00d0*/ 	.short	0x0003
        /*00d2*/ 	.short	0x0018
        /*00d4*/ 	.byte	0x00, 0xf5, 0x21, 0x00


	//----- nvinfo : EIATTR_KPARAM_INFO
	.align		4
.L_39:
        /*00d8*/ 	.byte	0x04, 0x17
        /*00da*/ 	.short	(.L_41 - .L_40)
.L_40:
        /*00dc*/ 	.word	0x00000000
        /*00e0*/ 	.short	0x0002
        /*00e2*/ 	.short	0x0010
        /*00e4*/ 	.byte	0x00, 0xf5, 0x21, 0x00


	//----- nvinfo : EIATTR_KPARAM_INFO
	.align		4
.L_41:
        /*00e8*/ 	.byte	0x04, 0x17
        /*00ea*/ 	.short	(.L_43 - .L_42)
.L_42:
        /*00ec*/ 	.word	0x00000000
        /*00f0*/ 	.short	0x0001
        /*00f2*/ 	.short	0x0008
        /*00f4*/ 	.byte	0x00, 0xf5, 0x21, 0x00


	//----- nvinfo : EIATTR_KPARAM_INFO
	.align		4
.L_43:
        /*00f8*/ 	.byte	0x04, 0x17
        /*00fa*/ 	.short	(.L_45 - .L_44)
.L_44:
        /*00fc*/ 	.word	0x00000000
        /*0100*/ 	.short	0x0000
        /*0102*/ 	.short	0x0000
        /*0104*/ 	.byte	0x00, 0xf5, 0x21, 0x00


	//----- nvinfo : EIATTR_SPARSE_MMA_MASK
	.align		4
.L_45:
        /*0108*/ 	.byte	0x03, 0x50
        /*010a*/ 	.short	0x0000


	//----- nvinfo : EIATTR_MAXREG_COUNT
	.align		4
        /*010c*/ 	.byte	0x03, 0x1b
        /*010e*/ 	.short	0x00ff


	//----- nvinfo : EIATTR_NUM_BARRIERS
	.align		4
        /*0110*/ 	.byte	0x02, 0x4c
        /*0112*/ 	.byte	0x01
	.zero		1


	//----- nvinfo : EIATTR_MERCURY_ISA_VERSION
	.align		4
        /*0114*/ 	.byte	0x03, 0x5f
        /*0116*/ 	.short	0x0101


	//----- nvinfo : EIATTR_INT_WARP_WIDE_INSTR_OFFSETS
	.align		4
        /*0118*/ 	.byte	0x04, 0x31
        /*011a*/ 	.short	(.L_47 - .L_46)


	//   ....[0]....
.L_46:
        /*011c*/ 	.word	0x00000f60


	//   ....[1]....
        /*0120*/ 	.word	0x000010a0


	//   ....[2]....
        /*0124*/ 	.word	0x00001b20


	//   ....[3]....
        /*0128*/ 	.word	0x00001be0


	//   ....[4]....
        /*012c*/ 	.word	0x00001d70


	//   ....[5]....
        /*0130*/ 	.word	0x00001e30


	//   ....[6]....
        /*0134*/ 	.word	0x000020e0


	//   ....[7]....
        /*0138*/ 	.word	0x00002210


	//   ....[8]....
        /*013c*/ 	.word	0x00003720


	//   ....[9]....
        /*0140*/ 	.word	0x00003850


	//----- nvinfo : EIATTR_COOP_GROUP_MASK_REGIDS
	.align		4
.L_47:
        /*0144*/ 	.byte	0x04, 0x29
        /*0146*/ 	.short	(.L_49 - .L_48)


	//   ....[0]....
.L_48:
        /*0148*/ 	.word	0xffffffff


	//   ....[1]....
        /*014c*/ 	.word	0xffffffff


	//   ....[2]....
        /*0150*/ 	.word	0xffffffff


	//   ....[3]....
        /*0154*/ 	.word	0xffffffff


	//   ....[4]....
        /*0158*/ 	.word	0xffffffff


	//   ....[5]....
        /*015c*/ 	.word	0xffffffff


	//   ....[6]....
        /*0160*/ 	.word	0xffffffff


	//   ....[7]....
        /*0164*/ 	.word	0xffffffff


	//   ....[8]....
        /*0168*/ 	.word	0xffffffff


	//   ....[9]....
        /*016c*/ 	.word	0xffffffff


	//   ....[10]....
        /*0170*/ 	.word	0x0500000b


	//   ....[11]....
        /*0174*/ 	.word	0x0500000b


	//   ....[12]....
        /*0178*/ 	.word	0x0500000b


	//   ....[13]....
        /*017c*/ 	.word	0x0500000b


	//   ....[14]....
        /*0180*/ 	.word	0x0500000b


	//   ....[15]....
        /*0184*/ 	.word	0x0500000b


	//   ....[16]....
        /*0188*/ 	.word	0x0500000b


	//   ....[17]....
        /*018c*/ 	.word	0x0500000b


	//   ....[18]....
        /*0190*/ 	.word	0x0500000b


	//----- nvinfo : EIATTR_COOP_GROUP_INSTR_OFFSETS
	.align		4
.L_49:
        /*0194*/ 	.byte	0x04, 0x28
        /*0196*/ 	.short	(.L_51 - .L_50)


	//   ....[0]....
.L_50:
        /*0198*/ 	.word	0x00000ec0


	//   ....[1]....
        /*019c*/ 	.word	0x00001150


	//   ....[2]....
        /*01a0*/ 	.word	0x00001ae0


	//   ....[3]....
        /*01a4*/ 	.word	0x00001c90


	//   ....[4]....
        /*01a8*/ 	.word	0x00001d30


	//   ....[5]....
        /*01ac*/ 	.word	0x00001ee0


	//   ....[6]....
        /*01b0*/ 	.word	0x00002050


	//   ....[7]....
        /*01b4*/ 	.word	0x000022c0


	//   ....[8]....
        /*01b8*/ 	.word	0x00003690


	//   ....[9]....
        /*01bc*/ 	.word	0x00003900


	//   ....[10]....
        /*01c0*/ 	.word	0x00003b80


	//   ....[11]....
        /*01c4*/ 	.word	0x00003c30


	//   ....[12]....
        /*01c8*/ 	.word	0x00003ce0


	//   ....[13]....
        /*01cc*/ 	.word	0x00003e00


	//   ....[14]....
        /*01d0*/ 	.word	0x00003ea0


	//   ....[15]....
        /*01d4*/ 	.word	0x00003f50


	//   ....[16]....
        /*01d8*/ 	.word	0x00004000


	//   ....[17]....
        /*01dc*/ 	.word	0x000040b0


	//   ....[18]....
        /*01e0*/ 	.word	0x00004160


	//----- nvinfo : EIATTR_VRC_CTA_INIT_COUNT
	.align		4
.L_51:
        /*01e4*/ 	.byte	0x02, 0x4a
	.zero		1
	.zero		1


	//----- nvinfo : EIATTR_EXIT_INSTR_OFFSETS
	.align		4
        /*01e8*/ 	.byte	0x04, 0x1c
        /*01ea*/ 	.short	(.L_53 - .L_52)


	//   ....[0]....
.L_52:
        /*01ec*/ 	.word	0x00003b00


	//----- nvinfo : EIATTR_CRS_STACK_SIZE
	.align		4
.L_53:
        /*01f0*/ 	.byte	0x04, 0x1e
        /*01f2*/ 	.short	(.L_55 - .L_54)
.L_54:
        /*01f4*/ 	.word	0x00000000


	//----- nvinfo : EIATTR_CBANK_PARAM_SIZE
	.align		4
.L_55:
        /*01f8*/ 	.byte	0x03, 0x19
        /*01fa*/ 	.short	0x0070


	//----- nvinfo : EIATTR_PARAM_CBANK
	.align		4
        /*01fc*/ 	.byte	0x04, 0x0a
        /*01fe*/ 	.short	(.L_57 - .L_56)
	.align		4
.L_56:
        /*0200*/ 	.word	index@(.nv.constant0._Z3calPdS_S_S_S_S_S_iiiidddid)
        /*0204*/ 	.short	0x0380
        /*0206*/ 	.short	0x0070


	//----- nvinfo : EIATTR_SW_WAR
	.align		4
.L_57:
        /*0208*/ 	.byte	0x04, 0x36
        /*020a*/ 	.short	(.L_59 - .L_58)
.L_58:
        /*020c*/ 	.word	0x00000008
.L_59:


//--------------------- .nv.callgraph             --------------------------
	.section	.nv.callgraph,"",@"SHT_CUDA_CALLGRAPH"
	.align	4
	.sectionentsize	8
	.align		4
        /*0000*/ 	.word	0x00000000
	.align		4
        /*0004*/ 	.word	0xffffffff
	.align		4
        /*0008*/ 	.word	0x00000000
	.align		4
        /*000c*/ 	.word	0xfffffffe
	.align		4
        /*0010*/ 	.word	0x00000000
	.align		4
        /*0014*/ 	.word	0xfffffffd
	.align		4
        /*0018*/ 	.word	0x00000000
	.align		4
        /*001c*/ 	.word	0xfffffffc


//--------------------- .text._Z3calPdS_S_S_S_S_S_iiiidddid --------------------------
	.section	.text._Z3calPdS_S_S_S_S_S_iiiidddid,"ax",@progbits
	.align	128
        .global         _Z3calPdS_S_S_S_S_S_iiiidddid
        .type           _Z3calPdS_S_S_S_S_S_iiiidddid,@function
        .size           _Z3calPdS_S_S_S_S_S_iiiidddid,(.L_x_109 - _Z3calPdS_S_S_S_S_S_iiiidddid)
        .other          _Z3calPdS_S_S_S_S_S_iiiidddid,@"STO_CUDA_ENTRY STV_DEFAULT"
_Z3calPdS_S_S_S_S_S_iiiidddid:
.text._Z3calPdS_S_S_S_S_S_iiiidddid:
[----:B------:R-:W-:Y:S08]  /*0000*/  LDC R1, c[0x0][0x37c] ;  /* 0x0000df00ff017b82 */ /* 0x000ff00000000800 */
[----:B------:R-:W0:Y:S01]  /*0010*/  LDC.64 R4, c[0x0][0x3b8] ;  /* 0x0000ee00ff047b82 */ /* 0x000e220000000a00 */
[----:B------:R-:W1:Y:S01]  /*0020*/  S2R R9, SR_TID.X ;  /* 0x0000000000097919 */ /* 0x000e620000002100 */
[----:B------:R-:W-:-:S05]  /*0030*/  CS2R.32 R37, SR_CgaSize ;  /* 0x0000000000257805 */ /* 0x000fca0000008a00 */
[----:B------:R-:W-:-:S05]  /*0040*/  IMAD R37, R37, -0xa0, RZ ;  /* 0xffffff6025257824 */ /* 0x000fca00078e02ff */
[----:B------:R-:W-:-:S14]  /*0050*/  R2UR UR13, R37 ;  /* 0x00000000250d72ca */ /* 0x000fdc00000e0000 */
[----:B------:R-:W2:Y:S01]  /*0060*/  LDCU UR13, c[0x0][UR13+0x258] ;  /* 0x00004b000d0d77ac */ /* 0x000ea20008000800 */
[----:B------:R-:W-:Y:S01]  /*0070*/  BSSY.RECONVERGENT B1, `(.L_x_0) ;  /* 0x00000dc000017945 */ /* 0x000fe20003800200 */
[----:B------:R-:W-:-:S05]  /*0080*/  CS2R.32 R37, SR_CgaSize ;  /* 0x0000000000257805 */ /* 0x000fca0000008a00 */
[----:B------:R-:W-:-:S05]  /*0090*/  IMAD R37, R37, -0xa0, RZ ;  /* 0xffffff6025257824 */ /* 0x000fca00078e02ff */
[----:B------:R-:W-:-:S14]  /*00a0*/  R2UR UR14, R37 ;  /* 0x00000000250e72ca */ /* 0x000fdc00000e0000 */
[----:B------:R-:W3:Y:S01]  /*00b0*/  LDCU UR14, c[0x0][UR14+0x254] ;  /* 0x00004a800e0e77ac */ /* 0x000ee20008000800 */
[----:B------:R-:W4:Y:S01]  /*00c0*/  S2UR UR12, SR_CTAID.X ;  /* 0x00000000000c79c3 */ /* 0x000f220000002500 */
[----:B------:R-:W1:Y:S07]  /*00d0*/  LDCU.64 UR10, c[0x0][0x358] ;  /* 0x00006b00ff0a77ac */ /* 0x000e6e0008000a00 */
[----:B------:R-:W5:Y:S01]  /*00e0*/  LDC.64 R2, c[0x0][0x398] ;  /* 0x0000e600ff027b82 */ /* 0x000f620000000a00 */
[----:B--2---:R-:W-:-:S02]  /*00f0*/  IMAD.U32 R18, RZ, RZ, UR13 ;  /* 0x0000000dff127e24 */ /* 0x004fc4000f8e00ff */
[C---:B0-----:R-:W-:Y:S02]  /*0100*/  VIADD R0, R5.reuse, 0xffffffff ;  /* 0xffffffff05007836 */ /* 0x041fe40000000000 */
[----:B------:R-:W-:Y:S02]  /*0110*/  VIADD R7, R4, 0xffffffff ;  /* 0xffffffff04077836 */ /* 0x000fe40000000000 */
[----:B---3--:R-:W-:Y:S01]  /*0120*/  IMAD.U32 R19, RZ, RZ, UR14 ;  /* 0x0000000eff137e24 */ /* 0x008fe2000f8e00ff */
[----:B----4-:R-:W-:Y:S01]  /*0130*/  ISETP.NE.AND P0, PT, R0, UR12, PT ;  /* 0x0000000c00007c0c */ /* 0x010fe2000bf05270 */
[----:B------:R-:W-:Y:S02]  /*0140*/  UIADD3 UR4, UPT, UPT, UR12, -0x1, URZ ;  /* 0xffffffff0c047890 */ /* 0x000fe4000fffe0ff */
[----:B------:R-:W-:Y:S01]  /*0150*/  IMAD R8, R5, UR12, RZ ;  /* 0x0000000c05087c24 */ /* 0x000fe2000f8e02ff */
[----:B------:R-:W-:-:S03]  /*0160*/  ISETP.NE.AND P0, PT, RZ, UR12, P0 ;  /* 0x0000000cff007c0c */ /* 0x000fc60008705270 */
[----:B-1----:R-:W-:Y:S01]  /*0170*/  IMAD R10, R5, UR4, R9 ;  /* 0x00000004050a7c24 */ /* 0x002fe2000f8e0209 */
[C---:B------:R-:W-:Y:S02]  /*0180*/  ISETP.NE.AND P0, PT, R9.reuse, RZ, P0 ;  /* 0x000000ff0900720c */ /* 0x040fe40000705270 */
[C---:B------:R-:W-:Y:S01]  /*0190*/  IADD3 R6, PT, PT, R9.reuse, R5, R8 ;  /* 0x0000000509067210 */ /* 0x040fe20007ffe008 */
[----:B------:R-:W-:Y:S01]  /*01a0*/  IMAD.IADD R37, R10, 0x1, R5 ;  /* 0x000000010a257824 */ /* 0x000fe200078e0205 */
[----:B------:R-:W-:-:S03]  /*01b0*/  ISETP.NE.AND P1, PT, R9, R7, P0 ;  /* 0x000000070900720c */ /* 0x000fc60000725270 */
[----:B-----5:R-:W-:Y:S01]  /*01c0*/  IMAD.WIDE R2, R37, 0x8, R2 ;  /* 0x0000000825027825 */ /* 0x020fe200078e0202 */
[----:B------:R-:W-:-:S09]  /*01d0*/  P2R R36, PR, RZ, 0x2 ;  /* 0x00000002ff247803 */ /* 0x000fd20000000000 */
[----:B------:R-:W-:Y:S05]  /*01e0*/  @!P1 BRA `(.L_x_1) ;  /* 0x0000000c00109947 */ /* 0x000fea0003800000 */
[----:B------:R-:W0:Y:S01]  /*01f0*/  LDCU.64 UR4, c[0x0][0x380] ;  /* 0x00007000ff0477ac */ /* 0x000e220008000a00 */
[C---:B------:R-:W-:Y:S01]  /*0200*/  IADD3 R0, P0, PT, R8.reuse, R9, RZ ;  /* 0x0000000908007210 */ /* 0x040fe20007f1e0ff */
[----:B------:R-:W1:Y:S03]  /*0210*/  LDC.64 R26, c[0x0][0x3c8] ;  /* 0x0000f200ff1a7b82 */ /* 0x000e660000000a00 */
[----:B------:R-:W-:Y:S01]  /*0220*/  LEA.HI.X.SX32 R5, R8, RZ, 0x1, P0 ;  /* 0x000000ff08057211 */ /* 0x000fe200000f0eff */
[----:B------:R-:W-:-:S03]  /*0230*/  IMAD.SHL.U32 R4, R0, 0x8, RZ ;  /* 0x0000000800047824 */ /* 0x000fc600078e00ff */
[----:B------:R-:W-:Y:S02]  /*0240*/  SHF.L.U64.HI R0, R0, 0x3, R5 ;  /* 0x0000000300007819 */ /* 0x000fe40000010205 */
[----:B0-----:R-:W-:-:S04]  /*0250*/  IADD3 R12, P0, PT, R4, UR4, RZ ;  /* 0x00000004040c7c10 */ /* 0x001fc8000ff1e0ff */
[----:B------:R-:W-:-:S05]  /*0260*/  IADD3.X R13, PT, PT, R0, UR5, RZ, P0, !PT ;  /* 0x00000005000d7c10 */ /* 0x000fca00087fe4ff */
[----:B------:R-:W2:Y:S04]  /*0270*/  LDG.E.64 R14, desc[UR10][R12.64+0x8] ;  /* 0x0000080a0c0e7981 */ /* 0x000ea8000c1e1b00 */
[----:B------:R-:W2:Y:S01]  /*0280*/  LDG.E.64 R16, desc[UR10][R12.64+-0x8] ;  /* 0xfffff80a0c107981 */ /* 0x000ea2000c1e1b00 */
[----:B-1----:R-:W-:Y:S01]  /*0290*/  DADD R26, R26, R26 ;  /* 0x000000001a1a7229 */ /* 0x002fe2000000001a */
[----:B------:R-:W-:Y:S01]  /*02a0*/  IMAD.MOV.U32 R20, RZ, RZ, 0x1 ;  /* 0x00000001ff147424 */ /* 0x000fe200078e00ff */
[----:B------:R-:W-:Y:S04]  /*02b0*/  BSSY.RECONVERGENT B2, `(.L_x_2) ;  /* 0x0000016000027945 */ /* 0x000fe80003800200 */
[----:B------:R-:W0:Y:S02]  /*02c0*/  MUFU.RCP64H R21, R27 ;  /* 0x0000001b00157308 */ /* 0x000e240000001800 */
[----:B0-----:R-:W-:-:S08]  /*02d0*/  DFMA R22, -R26, R20, 1 ;  /* 0x3ff000001a16742b */ /* 0x001fd00000000114 */
[----:B------:R-:W-:-:S08]  /*02e0*/  DFMA R22, R22, R22, R22 ;  /* 0x000000161616722b */ /* 0x000fd00000000016 */
[----:B------:R-:W-:-:S08]  /*02f0*/  DFMA R22, R20, R22, R20 ;  /* 0x000000161416722b */ /* 0x000fd00000000014 */
[----:B------:R-:W-:-:S08]  /*0300*/  DFMA R20, -R26, R22, 1 ;  /* 0x3ff000001a14742b */ /* 0x000fd00000000116 */
[----:B------:R-:W-:Y:S02]  /*0310*/  DFMA R20, R22, R20, R22 ;  /* 0x000000141614722b */ /* 0x000fe40000000016 */
[----:B--2---:R-:W-:-:S08]  /*0320*/  DADD R16, R14, -R16 ;  /* 0x000000000e107229 */ /* 0x004fd00000000810 */
[----:B------:R-:W-:Y:S02]  /*0330*/  DMUL R24, R16, R20 ;  /* 0x0000001410187228 */ /* 0x000fe40000000000 */
[----:B------:R-:W-:-:S06]  /*0340*/  FSETP.GEU.AND P1, PT, |R17|, 6.5827683646048100446e-37, PT ;  /* 0x036000001100780b */ /* 0x000fcc0003f2e200 */
[----:B------:R-:W-:-:S08]  /*0350*/  DFMA R12, -R26, R24, R16 ;  /* 0x000000181a0c722b */ /* 0x000fd00000000110 */
[----:B------:R-:W-:-:S10]  /*0360*/  DFMA R24, R20, R12, R24 ;  /* 0x0000000c1418722b */ /* 0x000fd40000000018 */
[----:B------:R-:W-:-:S05]  /*0370*/  FFMA R5, RZ, R27, R25 ;  /* 0x0000001bff057223 */ /* 0x000fca0000000019 */
[----:B------:R-:W-:-:S13]  /*0380*/  FSETP.GT.AND P0, PT, |R5|, 1.469367938527859385e-39, PT ;  /* 0x001000000500780b */ /* 0x000fda0003f04200 */
[----:B------:R-:W-:Y:S05]  /*0390*/  @P0 BRA P1, `(.L_x_3) ;  /* 0x00000000001c0947 */ /* 0x000fea0000800000 */
[----:B------:R-:W-:Y:S01]  /*03a0*/  IMAD.MOV.U32 R11, RZ, RZ, R17 ;  /* 0x000000ffff0b7224 */ /* 0x000fe200078e0011 */
[----:B------:R-:W-:Y:S01]  /*03b0*/  MOV R12, 0x3f0 ;  /* 0x000003f0000c7802 */ /* 0x000fe20000000f00 */
[----:B------:R-:W-:Y:S02]  /*03c0*/  IMAD.MOV.U32 R14, RZ, RZ, R26 ;  /* 0x000000ffff0e7224 */ /* 0x000fe400078e001a */
[----:B------:R-:W-:-:S07]  /*03d0*/  IMAD.MOV.U32 R13, RZ, RZ, R27 ;  /* 0x000000ffff0d7224 */ /* 0x000fce00078e001b */
[----:B------:R-:W-:Y:S05]  /*03e0*/  CALL.REL.NOINC `($__internal_1_$__cuda_sm20_div_rn_f64_full) ;  /* 0x0000004000187944 */ /* 0x000fea0003c00000 */
[----:B------:R-:W-:Y:S02]  /*03f0*/  IMAD.MOV.U32 R24, RZ, RZ, R14 ;  /* 0x000000ffff187224 */ /* 0x000fe400078e000e */
[----:B------:R-:W-:-:S07]  /*0400*/  IMAD.MOV.U32 R25, RZ, RZ, R11 ;  /* 0x000000ffff197224 */ /* 0x000fce00078e000b */
.L_x_3:
[----:B------:R-:W-:Y:S05]  /*0410*/  BSYNC.RECONVERGENT B2 ;  /* 0x0000000000027941 */ /* 0x000fea0003800200 */
.L_x_2:
[----:B------:R-:W0:Y:S08]  /*0420*/  LDC.64 R14, c[0x0][0x388] ;  /* 0x0000e200ff0e7b82 */ /* 0x000e300000000a00 */
[----:B------:R-:W1:Y:S01]  /*0430*/  LDC.64 R22, c[0x0][0x3d0] ;  /* 0x0000f400ff167b82 */ /* 0x000e620000000a00 */
[----:B0-----:R-:W-:-:S04]  /*0440*/  IMAD.WIDE R12, R6, 0x8, R14 ;  /* 0x00000008060c7825 */ /* 0x001fc800078e020e */
[----:B------:R-:W-:Y:S02]  /*0450*/  IMAD.WIDE R14, R10, 0x8, R14 ;  /* 0x000000080a0e7825 */ /* 0x000fe400078e020e */
        /* <DEDUP_REMOVED lines=26> */
.L_x_5:
[----:B------:R-:W-:Y:S05]  /*0600*/  BSYNC.RECONVERGENT B2 ;  /* 0x0000000000027941 */ /* 0x000fea0003800200 */
.L_x_4:
[----:B------:R-:W-:Y:S01]  /*0610*/  DADD R12, -RZ, |R24| ;  /* 0x00000000ff0c7229 */ /* 0x000fe20000000518 */
[----:B------:R-:W-:Y:S09]  /*0620*/  BSSY.RECONVERGENT B0, `(.L_x_6) ;  /* 0x0000004000007945 */ /* 0x000ff20003800200 */
[----:B------:R-:W-:Y:S01]  /*0630*/  IMAD.MOV.U32 R14, RZ, RZ, R12 ;  /* 0x000000ffff0e7224 */ /* 0x000fe200078e000c */
[----:B------:R-:W-:-:S07]  /*0640*/  MOV R12, 0x660 ;  /* 0x00000660000c7802 */ /* 0x000fce0000000f00 */
[----:B------:R-:W-:Y:S05]  /*0650*/  CALL.REL.NOINC `($_Z3calPdS_S_S_S_S_S_iiiidddid$__internal_accurate_pow) ;  /* 0x0000004400107944 */ /* 0x000fea0003c00000 */
[----:B------:R-:W-:Y:S05]  /*0660*/  BSYNC.RECONVERGENT B0 ;  /* 0x0000000000007941 */ /* 0x000fea0003800200 */
.L_x_6:
[----:B------:R-:W0:Y:S01]  /*0670*/  LDC R5, c[0x0][0x3dc] ;  /* 0x0000f700ff057b82 */ /* 0x000e220000000800 */
[C---:B------:R-:W-:Y:S01]  /*0680*/  DSETP.NEU.AND P0, PT, R24.reuse, RZ, PT ;  /* 0x000000ff1800722a */ /* 0x040fe20003f0d000 */
[----:B------:R-:W-:Y:S01]  /*0690*/  BSSY.RECONVERGENT B0, `(.L_x_7) ;  /* 0x0000018000007945 */ /* 0x000fe20003800200 */
[----:B------:R-:W-:Y:S01]  /*06a0*/  DSETP.NEU.AND P2, PT, R24, 1, PT ;  /* 0x3ff000001800742a */ /* 0x000fe20003f4d000 */
[----:B------:R-:W-:-:S04]  /*06b0*/  IMAD.MOV.U32 R15, RZ, RZ, R11 ;  /* 0x000000ffff0f7224 */ /* 0x000fc800078e000b */
[----:B------:R-:W1:Y:S07]  /*06c0*/  LDC.64 R30, c[0x0][0x3d8] ;  /* 0x0000f600ff1e7b82 */ /* 0x000e6e0000000a00 */
[----:B------:R-:W-:Y:S01]  /*06d0*/  @!P0 CS2R R14, SRZ ;  /* 0x00000000000e8805 */ /* 0x000fe2000001ff00 */
[----:B0-----:R-:W1:Y:S01]  /*06e0*/  MUFU.RCP64H R17, R5 ;  /* 0x0000000500117308 */ /* 0x001e620000001800 */
[----:B------:R-:W-:-:S05]  /*06f0*/  VIADD R16, R5, 0x300402 ;  /* 0x0030040205107836 */ /* 0x000fca0000000000 */
[----:B------:R-:W-:Y:S01]  /*0700*/  FSETP.GEU.AND P3, PT, |R16|, 5.8789094863358348022e-39, PT ;  /* 0x004004021000780b */ /* 0x000fe20003f6e200 */
[----:B-1----:R-:W-:-:S08]  /*0710*/  DFMA R12, R16, -R30, 1 ;  /* 0x3ff00000100c742b */ /* 0x002fd0000000081e */
[----:B------:R-:W-:Y:S02]  /*0720*/  DFMA R28, R12, R12, R12 ;  /* 0x0000000c0c1c722b */ /* 0x000fe4000000000c */
[----:B------:R-:W-:-:S06]  /*0730*/  DADD R12, R24, 2 ;  /* 0x40000000180c7429 */ /* 0x000fcc0000000000 */
[----:B------:R-:W-:-:S04]  /*0740*/  DFMA R28, R16, R28, R16 ;  /* 0x0000001c101c722b */ /* 0x000fc80000000010 */
[----:B------:R-:W-:-:S04]  /*0750*/  LOP3.LUT R12, R13, 0x7ff00000, RZ, 0xc0, !PT ;  /* 0x7ff000000d0c7812 */ /* 0x000fc800078ec0ff */
[----:B------:R-:W-:Y:S01]  /*0760*/  ISETP.NE.AND P1, PT, R12, 0x7ff00000, PT ;  /* 0x7ff000000c00780c */ /* 0x000fe20003f25270 */
[----:B------:R-:W-:Y:S02]  /*0770*/  DFMA R30, R28, -R30, 1 ;  /* 0x3ff000001c1e742b */ /* 0x000fe4000000081e */
[----:B------:R-:W-:-:S06]  /*0780*/  DADD R12, R20, R24 ;  /* 0x00000000140c7229 */ /* 0x000fcc0000000018 */
[----:B------:R-:W-:-:S04]  /*0790*/  DFMA R16, R28, R30, R28 ;  /* 0x0000001e1c10722b */ /* 0x000fc8000000001c */
[----:B------:R-:W-:Y:S07]  /*07a0*/  @P1 BRA `(.L_x_8) ;  /* 0x0000000000181947 */ /* 0x000fee0003800000 */
[----:B------:R-:W-:-:S14]  /*07b0*/  DSETP.NAN.AND P0, PT, R24, R24, PT ;  /* 0x000000181800722a */ /* 0x000fdc0003f08000 */
[----:B------:R-:W-:Y:S01]  /*07c0*/  @P0 DADD R14, R24, 2 ;  /* 0x40000000180e0429 */ /* 0x000fe20000000000 */
[----:B------:R-:W-:Y:S10]  /*07d0*/  @P0 BRA `(.L_x_8) ;  /* 0x00000000000c0947 */ /* 0x000ff40003800000 */
[----:B------:R-:W-:-:S14]  /*07e0*/  DSETP.NEU.AND P0, PT, |R24|, +INF , PT ;  /* 0x7ff000001800742a */ /* 0x000fdc0003f0d200 */
[----:B------:R-:W-:Y:S02]  /*07f0*/  @!P0 IMAD.MOV.U32 R14, RZ, RZ, 0x0 ;  /* 0x00000000ff0e8424 */ /* 0x000fe400078e00ff */
[----:B------:R-:W-:-:S07]  /*0800*/  @!P0 IMAD.MOV.U32 R15, RZ, RZ, 0x7ff00000 ;  /* 0x7ff00000ff0f8424 */ /* 0x000fce00078e00ff */
.L_x_8:
[----:B------:R-:W-:Y:S05]  /*0810*/  BSYNC.RECONVERGENT B0 ;  /* 0x0000000000007941 */ /* 0x000fea0003800200 */
.L_x_7:
[----:B------:R-:W-:Y:S02]  /*0820*/  FSEL R24, R14, RZ, P2 ;  /* 0x000000ff0e187208 */ /* 0x000fe40001000000 */
[----:B------:R-:W-:Y:S01]  /*0830*/  FSEL R25, R15, 1.875, P2 ;  /* 0x3ff000000f197808 */ /* 0x000fe20001000000 */
[----:B------:R-:W-:Y:S06]  /*0840*/  @P3 BRA `(.L_x_9) ;  /* 0x0000000000103947 */ /* 0x000fec0003800000 */
[----:B------:R-:W-:Y:S02]  /*0850*/  LOP3.LUT R5, R5, 0x7fffffff, RZ, 0xc0, !PT ;  /* 0x7fffffff05057812 */ /* 0x000fe400078ec0ff */
[----:B------:R-:W-:-:S03]  /*0860*/  MOV R14, 0x890 ;  /* 0x00000890000e7802 */ /* 0x000fc60000000f00 */
[----:B------:R-:W-:-:S07]  /*0870*/  VIADD R30, R5, 0xfff00000 ;  /* 0xfff00000051e7836 */ /* 0x000fce0000000000 */
[----:B------:R-:W-:Y:S05]  /*0880*/  CALL.REL.NOINC `($__internal_0_$__cuda_sm20_dblrcp_rn_slowpath_v3) ;  /* 0x0000003800487944 */ /* 0x000fea0003c00000 */
.L_x_9:
[----:B------:R-:W0:Y:S02]  /*0890*/  LDC.64 R28, c[0x0][0x380] ;  /* 0x0000e000ff1c7b82 */ /* 0x000e240000000a00 */
[----:B0-----:R-:W-:-:S04]  /*08a0*/  IMAD.WIDE R14, R6, 0x8, R28 ;  /* 0x00000008060e7825 */ /* 0x001fc800078e021c */
[----:B------:R-:W-:Y:S02]  /*08b0*/  IMAD.WIDE R28, R10, 0x8, R28 ;  /* 0x000000080a1c7825 */ /* 0x000fe400078e021c */
[----:B------:R-:W2:Y:S04]  /*08c0*/  LDG.E.64 R14, desc[UR10][R14.64] ;  /* 0x0000000a0e0e7981 */ /* 0x000ea8000c1e1b00 */
[----:B------:R-:W2:Y:S01]  /*08d0*/  LDG.E.64 R28, desc[UR10][R28.64] ;  /* 0x0000000a1c1c7981 */ /* 0x000ea2000c1e1b00 */
[----:B------:R-:W0:Y:S01]  /*08e0*/  MUFU.RCP64H R31, R23 ;  /* 0x00000017001f7308 */ /* 0x000e220000001800 */
[----:B------:R-:W-:Y:S01]  /*08f0*/  IMAD.MOV.U32 R30, RZ, RZ, 0x1 ;  /* 0x00000001ff1e7424 */ /* 0x000fe200078e00ff */
[----:B------:R-:W-:Y:S01]  /*0900*/  BSSY.RECONVERGENT B2, `(.L_x_10) ;  /* 0x0000016000027945 */ /* 0x000fe20003800200 */
[----:B------:R-:W-:-:S04]  /*0910*/  DFMA R24, R12, R16, -R24 ;  /* 0x000000100c18722b */ /* 0x000fc80000000818 */
        /* <DEDUP_REMOVED lines=14> */
[----:B------:R-:W-:Y:S01]  /*0a00*/  MOV R11, R31 ;  /* 0x0000001f000b7202 */ /* 0x000fe20000000f00 */
[----:B------:R-:W-:Y:S01]  /*0a10*/  IMAD.MOV.U32 R14, RZ, RZ, R22 ;  /* 0x000000ffff0e7224 */ /* 0x000fe200078e0016 */
[----:B------:R-:W-:Y:S01]  /*0a20*/  MOV R12, 0xa50 ;  /* 0x00000a50000c7802 */ /* 0x000fe20000000f00 */
[----:B------:R-:W-:-:S07]  /*0a30*/  IMAD.MOV.U32 R13, RZ, RZ, R23 ;  /* 0x000000ffff0d7224 */ /* 0x000fce00078e0017 */
[----:B------:R-:W-:Y:S05]  /*0a40*/  CALL.REL.NOINC `($__internal_1_$__cuda_sm20_div_rn_f64_full) ;  /* 0x0000003800807944 */ /* 0x000fea0003c00000 */
[----:B------:R-:W-:-:S07]  /*0a50*/  IMAD.MOV.U32 R15, RZ, RZ, R11 ;  /* 0x000000ffff0f7224 */ /* 0x000fce00078e000b */
.L_x_11:
[----:B------:R-:W-:Y:S05]  /*0a60*/  BSYNC.RECONVERGENT B2 ;  /* 0x0000000000027941 */ /* 0x000fea0003800200 */
.L_x_10:
[----:B------:R-:W0:Y:S02]  /*0a70*/  LDCU.64 UR4, c[0x0][0x388] ;  /* 0x00007100ff0477ac */ /* 0x000e240008000a00 */
[----:B0-----:R-:W-:-:S04]  /*0a80*/  IADD3 R4, P0, PT, R4, UR4, RZ ;  /* 0x0000000404047c10 */ /* 0x001fc8000ff1e0ff */
[----:B------:R-:W-:-:S05]  /*0a90*/  IADD3.X R5, PT, PT, R0, UR5, RZ, P0, !PT ;  /* 0x0000000500057c10 */ /* 0x000fca00087fe4ff */
[----:B------:R-:W2:Y:S04]  /*0aa0*/  LDG.E.64 R12, desc[UR10][R4.64+0x8] ;  /* 0x0000080a040c7981 */ /* 0x000ea8000c1e1b00 */
[----:B------:R-:W2:Y:S01]  /*0ab0*/  LDG.E.64 R16, desc[UR10][R4.64+-0x8] ;  /* 0xfffff80a04107981 */ /* 0x000ea2000c1e1b00 */
[----:B------:R-:W0:Y:S01]  /*0ac0*/  MUFU.RCP64H R23, R27 ;  /* 0x0000001b00177308 */ /* 0x000e220000001800 */
[----:B------:R-:W-:Y:S01]  /*0ad0*/  IMAD.MOV.U32 R22, RZ, RZ, 0x1 ;  /* 0x00000001ff167424 */ /* 0x000fe200078e00ff */
[----:B------:R-:W-:Y:S05]  /*0ae0*/  BSSY.RECONVERGENT B2, `(.L_x_12) ;  /* 0x0000015000027945 */ /* 0x000fea0003800200 */
[----:B0-----:R-:W-:-:S08]  /*0af0*/  DFMA R28, -R26, R22, 1 ;  /* 0x3ff000001a1c742b */ /* 0x001fd00000000116 */
[----:B------:R-:W-:-:S08]  /*0b00*/  DFMA R28, R28, R28, R28 ;  /* 0x0000001c1c1c722b */ /* 0x000fd0000000001c */
[----:B------:R-:W-:-:S08]  /*0b10*/  DFMA R28, R22, R28, R22 ;  /* 0x0000001c161c722b */ /* 0x000fd00000000016 */
[----:B------:R-:W-:-:S08]  /*0b20*/  DFMA R22, -R26, R28, 1 ;  /* 0x3ff000001a16742b */ /* 0x000fd0000000011c */
[----:B------:R-:W-:Y:S02]  /*0b30*/  DFMA R22, R28, R22, R28 ;  /* 0x000000161c16722b */ /* 0x000fe4000000001c */
[----:B--2---:R-:W-:-:S08]  /*0b40*/  DADD R12, R12, -R16 ;  /* 0x000000000c0c7229 */ /* 0x004fd00000000810 */
[----:B------:R-:W-:-:S08]  /*0b50*/  DMUL R16, R12, R14 ;  /* 0x0000000e0c107228 */ /* 0x000fd00000000000 */
        /* <DEDUP_REMOVED lines=12> */
[----:B------:R-:W-:-:S07]  /*0c20*/  IMAD.MOV.U32 R15, RZ, RZ, R11 ;  /* 0x000000ffff0f7224 */ /* 0x000fce00078e000b */
.L_x_13:
[----:B------:R-:W-:Y:S05]  /*0c30*/  BSYNC.RECONVERGENT B2 ;  /* 0x0000000000027941 */ /* 0x000fea0003800200 */
.L_x_12:
[----:B------:R-:W-:Y:S01]  /*0c40*/  DADD R12, -RZ, |R20| ;  /* 0x00000000ff0c7229 */ /* 0x000fe20000000514 */
[----:B------:R-:W-:Y:S01]  /*0c50*/  BSSY.RECONVERGENT B0, `(.L_x_14) ;  /* 0x0000006000007945 */ /* 0x000fe20003800200 */
[----:B------:R-:W-:-:S08]  /*0c60*/  DADD R14, R14, R14 ;  /* 0x000000000e0e7229 */ /* 0x000fd0000000000e */
[----:B------:R-:W-:Y:S01]  /*0c70*/  DADD R24, R24, -R14 ;  /* 0x0000000018187229 */ /* 0x000fe2000000080e */
[----:B------:R-:W-:Y:S01]  /*0c80*/  IMAD.MOV.U32 R14, RZ, RZ, R12 ;  /* 0x000000ffff0e7224 */ /* 0x000fe200078e000c */
[----:B------:R-:W-:-:S09]  /*0c90*/  MOV R12, 0xcb0 ;  /* 0x00000cb0000c7802 */ /* 0x000fd20000000f00 */
[----:B------:R-:W-:Y:S05]  /*0ca0*/  CALL.REL.NOINC `($_Z3calPdS_S_S_S_S_S_iiiidddid$__internal_accurate_pow) ;  /* 0x0000003c007c7944 */ /* 0x000fea0003c00000 */
[----:B------:R-:W-:Y:S05]  /*0cb0*/  BSYNC.RECONVERGENT B0 ;  /* 0x0000000000007941 */ /* 0x000fea0003800200 */
.L_x_14:
[C---:B------:R-:W-:Y:S01]  /*0cc0*/  DADD R4, R20.reuse, 2 ;  /* 0x4000000014047429 */ /* 0x040fe20000000000 */
[----:B------:R-:W-:Y:S01]  /*0cd0*/  BSSY.RECONVERGENT B0, `(.L_x_15) ;  /* 0x000000d000007945 */ /* 0x000fe20003800200 */
[----:B------:R-:W-:Y:S01]  /*0ce0*/  DSETP.NEU.AND P0, PT, R20, RZ, PT ;  /* 0x000000ff1400722a */ /* 0x000fe20003f0d000 */
[----:B------:R-:W-:-:S07]  /*0cf0*/  IMAD.MOV.U32 R15, RZ, RZ, R11 ;  /* 0x000000ffff0f7224 */ /* 0x000fce00078e000b */
[----:B------:R-:W-:-:S04]  /*0d00*/  LOP3.LUT R4, R5, 0x7ff00000, RZ, 0xc0, !PT ;  /* 0x7ff0000005047812 */ /* 0x000fc800078ec0ff */
[----:B------:R-:W-:Y:S02]  /*0d10*/  ISETP.NE.AND P1, PT, R4, 0x7ff00000, PT ;  /* 0x7ff000000400780c */ /* 0x000fe40003f25270 */
[----:B------:R-:W-:-:S11]  /*0d20*/  @!P0 CS2R R14, SRZ ;  /* 0x00000000000e8805 */ /* 0x000fd6000001ff00 */
[----:B------:R-:W-:Y:S05]  /*0d30*/  @P1 BRA `(.L_x_16) ;  /* 0x0000000000181947 */ /* 0x000fea0003800000 */
[----:B------:R-:W-:-:S14]  /*0d40*/  DSETP.NAN.AND P0, PT, R20, R20, PT ;  /* 0x000000141400722a */ /* 0x000fdc0003f08000 */
[----:B------:R-:W-:Y:S01]  /*0d50*/  @P0 DADD R14, R20, 2 ;  /* 0x40000000140e0429 */ /* 0x000fe20000000000 */
[----:B------:R-:W-:Y:S10]  /*0d60*/  @P0 BRA `(.L_x_16) ;  /* 0x00000000000c0947 */ /* 0x000ff40003800000 */
[----:B------:R-:W-:-:S14]  /*0d70*/  DSETP.NEU.AND P0, PT, |R20|, +INF , PT ;  /* 0x7ff000001400742a */ /* 0x000fdc0003f0d200 */
[----:B------:R-:W-:Y:S02]  /*0d80*/  @!P0 IMAD.MOV.U32 R14, RZ, RZ, 0x0 ;  /* 0x00000000ff0e8424 */ /* 0x000fe400078e00ff */
[----:B------:R-:W-:-:S07]  /*0d90*/  @!P0 IMAD.MOV.U32 R15, RZ, RZ, 0x7ff00000 ;  /* 0x7ff00000ff0f8424 */ /* 0x000fce00078e00ff */
.L_x_16:
[----:B------:R-:W-:Y:S05]  /*0da0*/  BSYNC.RECONVERGENT B0 ;  /* 0x0000000000007941 */ /* 0x000fea0003800200 */
.L_x_15:
[----:B------:R-:W0:Y:S01]  /*0db0*/  LDCU UR4, c[0x0][0x3e0] ;  /* 0x00007c00ff0477ac */ /* 0x000e220008000800 */
[----:B------:R-:W-:-:S06]  /*0dc0*/  DSETP.NEU.AND P0, PT, R20, 1, PT ;  /* 0x3ff000001400742a */ /* 0x000fcc0003f0d000 */
[----:B------:R-:W-:Y:S02]  /*0dd0*/  FSEL R12, R14, RZ, P0 ;  /* 0x000000ff0e0c7208 */ /* 0x000fe40000000000 */
[----:B------:R-:W-:-:S06]  /*0de0*/  FSEL R13, R15, 1.875, P0 ;  /* 0x3ff000000f0d7808 */ /* 0x000fcc0000000000 */
[----:B------:R-:W-:Y:S01]  /*0df0*/  DADD R24, R24, -R12 ;  /* 0x0000000018187229 */ /* 0x000fe2000000080c */
[----:B0-----:R-:W0:Y:S07]  /*0e00*/  I2F.F64 R4, UR4 ;  /* 0x0000000400047d12 */ /* 0x001e2e0008201c00 */
[----:B0-----:R-:W-:-:S07]  /*0e10*/  DMUL R4, R24, R4 ;  /* 0x0000000418047228 */ /* 0x001fce0000000000 */
[----:B------:R0:W-:Y:S04]  /*0e20*/  STG.E.64 desc[UR10][R2.64], R4 ;  /* 0x0000000402007986 */ /* 0x0001e8000c101b0a */
.L_x_1:
[----:B------:R-:W-:Y:S05]  /*0e30*/  BSYNC.RECONVERGENT B1 ;  /* 0x0000000000017941 */ /* 0x000fea0003800200 */
.L_x_0:
[----:B------:R-:W-:-:S04]  /*0e40*/  UISETP.NE.U32.AND UP0, UPT, UR13, URZ, UPT ;  /* 0x000000ff0d00728c */ /* 0x000fc8000bf05070 */
[----:B------:R-:W-:-:S06]  /*0e50*/  UISETP.NE.AND.EX UP0, UPT, UR14, URZ, UPT, UP0 ;  /* 0x000000ff0e00728c */ /* 0x000fcc000bf05300 */
[----:B------:R-:W-:-:S13]  /*0e60*/  PLOP3.LUT P0, PT, PT, PT, UP0, 0x80, 0x8 ;  /* 0x000000000008781c */ /* 0x000fda0003f0f008 */
[----:B------:R-:W-:Y:S05]  /*0e70*/  @P0 BRA `(.L_x_17) ;  /* 0x0000000000040947 */ /* 0x000fea0003800000 */
[----:B------:R-:W-:Y:S05]  /*0e80*/  BPT.TRAP 0x1 ;  /* 0x000000040000795c */ /* 0x000fea0000300000 */
.L_x_17:
[----:B------:R-:W1:Y:S01]  /*0e90*/  S2R R0, SR_TID.Y ;  /* 0x0000000000007919 */ /* 0x000e620000002200 */
[----:B------:R-:W-:Y:S01]  /*0ea0*/  BSSY B0, `(.L_x_18) ;  /* 0x0000028000007945 */ /* 0x000fe20003800000 */
[----:B0-----:R-:W0:Y:S01]  /*0eb0*/  S2R R5, SR_TID.Z ;  /* 0x0000000000057919 */ /* 0x001e220000002300 */
[----:B------:R-:W-:Y:S01]  /*0ec0*/  BAR.SYNC.DEFER_BLOCKING 0x0 ;  /* 0x0000000000007b1d */ /* 0x000fe20000010000 */
[----:B-1----:R-:W-:-:S05]  /*0ed0*/  IMAD.IADD R0, R9, 0x1, R0 ;  /* 0x0000000109007824 */ /* 0x002fca00078e0200 */
[----:B0-----:R-:W-:-:S13]  /*0ee0*/  LOP3.LUT P1, R0, R0, RZ, R5, 0xfa, !PT ;  /* 0x000000ff00007212 */ /* 0x001fda000782fa05 */
[----:B------:R-:W-:Y:S05]  /*0ef0*/  @P1 BRA `(.L_x_19) ;  /* 0x0000000000881947 */ /* 0x000fea0003800000 */
[----:B------:R-:W0:Y:S01]  /*0f00*/  LDCU UR4, c[0x0][0x370] ;  /* 0x00006e00ff0477ac */ /* 0x000e220008000800 */
[----:B------:R-:W1:Y:S01]  /*0f10*/  S2UR UR7, SR_CTAID.Y ;  /* 0x00000000000779c3 */ /* 0x000e620000002600 */
[----:B------:R-:W2:Y:S01]  /*0f20*/  S2R R12, SR_LANEID ;  /* 0x00000000000c7919 */ /* 0x000ea20000000000 */
[----:B------:R-:W3:Y:S01]  /*0f30*/  LDCU UR5, c[0x0][0x374] ;  /* 0x00006e80ff0577ac */ /* 0x000ee20008000800 */
[----:B------:R-:W4:Y:S05]  /*0f40*/  LDCU UR6, c[0x0][0x378] ;  /* 0x00006f00ff0677ac */ /* 0x000f2a0008000800 */
[----:B------:R-:W5:Y:S01]  /*0f50*/  S2UR UR8, SR_CTAID.Z ;  /* 0x00000000000879c3 */ /* 0x000f620000002700 */
[----:B------:R-:W-:-:S02]  /*0f60*/  VOTEU.ANY UR15, UPT, PT ;  /* 0x00000000000f7886 */ /* 0x000fc400038e0100 */
[----:B------:R-:W2:Y:S01]  /*0f70*/  FLO.U32 R11, UR15 ;  /* 0x0000000f000b7d00 */ /* 0x000ea200080e0000 */
[----:B0-----:R-:W-:-:S07]  /*0f80*/  UIADD3 UR9, UPT, UPT, URZ, -UR4, URZ ;  /* 0x80000004ff097290 */ /* 0x001fce000fffe0ff */
[----:B------:R-:W0:Y:S01]  /*0f90*/  POPC R4, UR15 ;  /* 0x0000000f00047d09 */ /* 0x000e220008000000 */
[----:B-1----:R-:W-:-:S03]  /*0fa0*/  UIADD3 UR4, UPT, UPT, UR12, UR7, URZ ;  /* 0x000000070c047290 */ /* 0x002fc6000fffe0ff */
[----:B------:R-:W-:Y:S02]  /*0fb0*/  UMOV UR7, UR9 ;  /* 0x0000000900077c82 */ /* 0x000fe40008000000 */
[----:B---3--:R-:W-:Y:S02]  /*0fc0*/  UIMAD UR5, UR7, UR5, URZ ;  /* 0x00000005070572a4 */ /* 0x008fe4000f8e02ff */
[----:B-----5:R-:W-:Y:S01]  /*0fd0*/  UIADD3 UR8, UPT, UPT, -UR8, URZ, URZ ;  /* 0x000000ff08087290 */ /* 0x020fe2000fffe1ff */
[----:B--2---:R-:W-:-:S03]  /*0fe0*/  ISETP.EQ.U32.AND P1, PT, R11, R12, PT ;  /* 0x0000000c0b00720c */ /* 0x004fc60003f22070 */
[----:B------:R-:W-:Y:S02]  /*0ff0*/  UISETP.NE.AND UP0, UPT, UR4, UR8, UPT ;  /* 0x000000080400728c */ /* 0x000fe4000bf05270 */
[----:B----4-:R-:W-:-:S04]  /*1000*/  UIMAD UR4, UR6, UR5, -0x7fffffff ;  /* 0x80000001060474a4 */ /* 0x010fc8000f8e0205 */
[----:B------:R-:W-:-:S06]  /*1010*/  USEL UR4, UR4, 0x1, !UP0 ;  /* 0x0000000104047887 */ /* 0x000fcc000c000000 */
[----:B0-----:R-:W-:Y:S01]  /*1020*/  IMAD R5, R4, UR4, RZ ;  /* 0x0000000404057c24 */ /* 0x001fe2000f8e02ff */
[----:B------:R-:W-:Y:S06]  /*1030*/  @P1 MEMBAR.ALL.GPU ;  /* 0x0000000000001992 */ /* 0x000fec000000a000 */
[----:B------:R-:W-:-:S00]  /*1040*/  @P1 ERRBAR ;  /* 0x00000000000019ab */ /* 0x000fc00000000000 */
[----:B------:R-:W-:Y:S06]  /*1050*/  @P1 CGAERRBAR ;  /* 0x00000000000015ab */ /* 0x000fec0000000000 */
[----:B------:R-:W2:Y:S01]  /*1060*/  @P1 ATOM.E.ADD.STRONG.GPU PT, R12, desc[UR10][R18.64+0x4], R5 ;  /* 0x80000405120c198a */ /* 0x000ea200081ef10a */
[----:B------:R-:W0:Y:S02]  /*1070*/  S2R R13, SR_LTMASK ;  /* 0x00000000000d7919 */ /* 0x000e240000003900 */
[----:B0-----:R-:W-:-:S06]  /*1080*/  LOP3.LUT R13, R13, UR15, RZ, 0xc0, !PT ;  /* 0x0000000f0d0d7c12 */ /* 0x001fcc000f8ec0ff */
[----:B------:R-:W0:Y:S01]  /*1090*/  POPC R13, R13 ;  /* 0x0000000d000d7309 */ /* 0x000e220000000000 */
[----:B--2---:R-:W0:Y:S02]  /*10a0*/  SHFL.IDX PT, R4, R12, R11, 0x1f ;  /* 0x00001f0b0c047589 */ /* 0x004e2400000e0000 */
[----:B0-----:R-:W-:-:S07]  /*10b0*/  IMAD R4, R13, UR4, R4 ;  /* 0x000000040d047c24 */ /* 0x001fce000f8e0204 */
.L_x_20:
[----:B------:R-:W2:Y:S04]  /*10c0*/  LD.E.STRONG.GPU R5, desc[UR10][R18.64+0x4] ;  /* 0x0000040a12057980 */ /* 0x000ea8000c10f900 */
[----:B--2---:R-:W-:Y:S01]  /*10d0*/  CCTL.IVALL ;  /* 0x00000000ff00798f */ /* 0x004fe20002000000 */
[----:B------:R-:W-:Y:S05]  /*10e0*/  YIELD ;  /* 0x0000000000007946 */ /* 0x000fea0003800000 */
[----:B------:R-:W-:-:S04]  /*10f0*/  LOP3.LUT R5, R5, R4, RZ, 0x3c, !PT ;  /* 0x0000000405057212 */ /* 0x000fc800078e3cff */
[----:B------:R-:W-:-:S13]  /*1100*/  ISETP.GT.AND P1, PT, R5, -0x1, PT ;  /* 0xffffffff0500780c */ /* 0x000fda0003f24270 */
[----:B------:R-:W-:Y:S05]  /*1110*/  @P1 BRA `(.L_x_20) ;  /* 0xfffffffc00e81947 */ /* 0x000fea000383ffff */
.L_x_19:
[----:B------:R-:W-:Y:S05]  /*1120*/  BSYNC B0 ;  /* 0x0000000000007941 */ /* 0x000fea0003800000 */
.L_x_18:
[----:B------:R-:W-:-:S03]  /*1130*/  UMOV UR4, 0xffffffff ;  /* 0xffffffff00047882 */ /* 0x000fc60000000000 */
[----:B------:R-:W-:Y:S05]  /*1140*/  BRA.DIV UR4, `(.L_x_21) ;  /* 0x0000002a04747947 */ /* 0x000fea000b800000 */
[----:B------:R-:W-:Y:S06]  /*1150*/  BAR.SYNC.DEFER_BLOCKING 0x0 ;  /* 0x0000000000007b1d */ /* 0x000fec0000010000 */
.L_x_74:
[----:B------:R-:W0:Y:S01]  /*1160*/  LDCU UR4, c[0x0][0x3c4] ;  /* 0x00007880ff0477ac */ /* 0x000e220008000800 */
[----:B------:R-:W-:Y:S01]  /*1170*/  BSSY B1, `(.L_x_22) ;  /* 0x00000dc000017945 */ /* 0x000fe20003800000 */
[----:B0-----:R-:W-:-:S09]  /*1180*/  UISETP.GE.AND UP0, UPT, UR4, 0x1, UPT ;  /* 0x000000010400788c */ /* 0x001fd2000bf06270 */
[----:B------:R-:W-:Y:S05]  /*1190*/  BRA.U !UP0, `(.L_x_23) ;  /* 0x0000000d08647547 */ /* 0x000fea000b800000 */
[----:B------:R-:W0:Y:S01]  /*11a0*/  LDC.64 R12, c[0x0][0x3c8] ;  /* 0x0000f200ff0c7b82 */ /* 0x000e220000000a00 */
[----:B------:R-:W1:Y:S01]  /*11b0*/  LDCU UR4, c[0x0][0x370] ;  /* 0x00006e00ff0477ac */ /* 0x000e620008000800 */
[----:B------:R-:W-:Y:S01]  /*11c0*/  SHF.R.S32.HI R5, RZ, 0x1f, R8 ;  /* 0x0000001fff057819 */ /* 0x000fe20000011408 */
[----:B------:R-:W-:Y:S01]  /*11d0*/  IMAD.MOV.U32 R40, RZ, RZ, RZ ;  /* 0x000000ffff287224 */ /* 0x000fe200078e00ff */
[----:B------:R-:W-:Y:S01]  /*11e0*/  IADD3 R14, P0, PT, R8, R9, RZ ;  /* 0x00000009080e7210 */ /* 0x000fe20007f1e0ff */
[----:B------:R-:W2:Y:S03]  /*11f0*/  LDCU.64 UR8, c[0x0][0x3b0] ;  /* 0x00007600ff0877ac */ /* 0x000ea60008000a00 */
[----:B------:R-:W3:Y:S01]  /*1200*/  S2UR UR6, SR_CTAID.Y ;  /* 0x00000000000679c3 */ /* 0x000ee20000002600 */
[----:B------:R-:W4:Y:S01]  /*1210*/  LDCU UR5, c[0x0][0x374] ;  /* 0x00006e80ff0577ac */ /* 0x000f220008000800 */
[----:B------:R-:W-:-:S06]  /*1220*/  IMAD.X R15, RZ, RZ, R5, P0 ;  /* 0x000000ffff0f7224 */ /* 0x000fcc00000e0605 */
[----:B------:R-:W5:Y:S01]  /*1230*/  LDC R32, c[0x0][0x3bc] ;  /* 0x0000ef00ff207b82 */ /* 0x000f620000000800 */
[----:B-1----:R-:W-:Y:S01]  /*1240*/  UIADD3 UR7, UPT, UPT, URZ, -UR4, URZ ;  /* 0x80000004ff077290 */ /* 0x002fe2000fffe0ff */
[----:B------:R-:W1:Y:S01]  /*1250*/  LDCU UR4, c[0x0][0x378] ;  /* 0x00006f00ff0477ac */ /* 0x000e620008000800 */
[----:B--2---:R-:W-:-:S05]  /*1260*/  LEA R4, P0, R14, UR8, 0x3 ;  /* 0x000000080e047c11 */ /* 0x004fca000f8018ff */
[----:B------:R-:W2:Y:S01]  /*1270*/  S2UR UR15, SR_CTAID.Z ;  /* 0x00000000000f79c3 */ /* 0x000ea20000002700 */
[----:B0-----:R-:W-:-:S07]  /*1280*/  DADD R12, R12, 2 ;  /* 0x400000000c0c7429 */ /* 0x001fce0000000000 */
[----:B------:R-:W0:Y:S01]  /*1290*/  LDC.64 R38, c[0x0][0x3d0] ;  /* 0x0000f400ff267b82 */ /* 0x000e220000000a00 */
[----:B---3--:R-:W-:-:S07]  /*12a0*/  UIADD3 UR6, UPT, UPT, UR12, UR6, URZ ;  /* 0x000000060c067290 */ /* 0x008fce000fffe0ff */
[----:B------:R-:W3:Y:S01]  /*12b0*/  LDC.64 R26, c[0x0][0x3b0] ;  /* 0x0000ec00ff1a7b82 */ /* 0x000ee20000000a00 */
[-C--:B-----5:R-:W-:Y:S01]  /*12c0*/  IADD3 R11, P1, PT, R8, R32.reuse, RZ ;  /* 0x00000020080b7210 */ /* 0x0a0fe20007f3e0ff */
[----:B------:R-:W-:Y:S02]  /*12d0*/  IMAD.IADD R29, R9, 0x1, R32 ;  /* 0x00000001091d7824 */ /* 0x000fe400078e0220 */
[----:B------:R-:W-:Y:S01]  /*12e0*/  IMAD R35, R7, R32, RZ ;  /* 0x0000002007237224 */ /* 0x000fe200078e02ff */
[----:B------:R-:W-:Y:S02]  /*12f0*/  LEA.HI.X.SX32 R12, R32, R5, 0x1, P1 ;  /* 0x00000005200c7211 */ /* 0x000fe400008f0eff */
[----:B------:R-:W-:Y:S01]  /*1300*/  LEA.HI.X R5, R14, UR9, R15, 0x3, P0 ;  /* 0x000000090e057c11 */ /* 0x000fe200080f1c0f */
[----:B------:R-:W5:Y:S01]  /*1310*/  LDC.64 R30, c[0x0][0x390] ;  /* 0x0000e400ff1e7b82 */ /* 0x000f620000000a00 */
[----:B--2---:R-:W-:-:S05]  /*1320*/  IMAD R16, RZ, RZ, -UR15 ;  /* 0x8000000fff107e24 */ /* 0x004fca000f8e02ff */
[----:B------:R-:W-:Y:S01]  /*1330*/  ISETP.NE.AND P0, PT, R16, UR6, PT ;  /* 0x0000000610007c0c */ /* 0x000fe2000bf05270 */
[----:B------:R-:W-:Y:S01]  /*1340*/  UMOV UR6, UR7 ;  /* 0x0000000700067c82 */ /* 0x000fe20008000000 */
[----:B------:R-:W2:Y:S01]  /*1350*/  LDC.64 R20, c[0x0][0x390] ;  /* 0x0000e400ff147b82 */ /* 0x000ea20000000a00 */
[----:B----4-:R-:W-:Y:S01]  /*1360*/  UIMAD UR5, UR6, UR5, URZ ;  /* 0x00000005060572a4 */ /* 0x010fe2000f8e02ff */
[----:B0-----:R-:W-:-:S03]  /*1370*/  DADD R38, R38, 2 ;  /* 0x4000000026267429 */ /* 0x001fc60000000000 */
[----:B-1----:R-:W-:Y:S01]  /*1380*/  UIMAD UR4, UR4, UR5, -0x7fffffff ;  /* 0x80000001040474a4 */ /* 0x002fe2000f8e0205 */
[----:B---3--:R-:W-:-:S05]  /*1390*/  IMAD.WIDE R22, R37, 0x8, R26 ;  /* 0x0000000825167825 */ /* 0x008fca00078e021a */
[----:B------:R-:W-:Y:S01]  /*13a0*/  IMAD.U32 R41, RZ, RZ, UR4 ;  /* 0x00000004ff297e24 */ /* 0x000fe2000f8e00ff */
[----:B------:R-:W-:Y:S01]  /*13b0*/  LOP3.LUT R38, R39, 0x7ff00000, RZ, 0xc0, !PT ;  /* 0x7ff0000027267812 */ /* 0x000fe200078ec0ff */
[----:B------:R-:W-:Y:S01]  /*13c0*/  IMAD.WIDE R26, R10, 0x8, R26 ;  /* 0x000000080a1a7825 */ /* 0x000fe200078e021a */
[----:B------:R-:W-:Y:S02]  /*13d0*/  LOP3.LUT R39, R13, 0x7ff00000, RZ, 0xc0, !PT ;  /* 0x7ff000000d277812 */ /* 0x000fe400078ec0ff */
[----:B------:R-:W-:Y:S01]  /*13e0*/  SEL R41, R41, 0x1, !P0 ;  /* 0x0000000129297807 */ /* 0x000fe20004000000 */
[----:B-----5:R-:W-:-:S04]  /*13f0*/  IMAD.WIDE.U32 R24, R9, 0x8, R30 ;  /* 0x0000000809187825 */ /* 0x020fc800078e001e */
[----:B------:R-:W-:Y:S01]  /*1400*/  IMAD.WIDE R28, R29, 0x8, R30 ;  /* 0x000000081d1c7825 */ /* 0x000fe200078e021e */
[----:B--2---:R-:W-:-:S03]  /*1410*/  LEA R20, P1, R11, R20, 0x3 ;  /* 0x000000140b147211 */ /* 0x004fc600078218ff */
[----:B------:R-:W-:Y:S01]  /*1420*/  IMAD.WIDE R30, R37, 0x8, R30 ;  /* 0x00000008251e7825 */ /* 0x000fe200078e021e */
[----:B------:R-:W-:-:S03]  /*1430*/  LEA.HI.X R21, R11, R21, R12, 0x3, P1 ;  /* 0x000000150b157211 */ /* 0x000fc600008f1c0c */
[----:B------:R-:W-:-:S04]  /*1440*/  IMAD.WIDE R32, R32, 0x8, R22 ;  /* 0x0000000820207825 */ /* 0x000fc800078e0216 */
[----:B------:R-:W-:-:S07]  /*1450*/  IMAD.WIDE R34, R35, 0x8, R24 ;  /* 0x0000000823227825 */ /* 0x000fce00078e0218 */
.L_x_40:
[----:B0-----:R-:W2:Y:S01]  /*1460*/  LDG.E.64 R12, desc[UR10][R30.64] ;  /* 0x0000000a1e0c7981 */ /* 0x001ea2000c1e1b00 */
[----:B------:R-:W-:Y:S01]  /*1470*/  ISETP.NE.AND P0, PT, R36, RZ, PT ;  /* 0x000000ff2400720c */ /* 0x000fe20003f05270 */
[----:B------:R-:W-:Y:S05]  /*1480*/  YIELD ;  /* 0x0000000000007946 */ /* 0x000fea0003800000 */
[----:B------:R-:W-:Y:S01]  /*1490*/  BSSY.RECONVERGENT B2, `(.L_x_24) ;  /* 0x000005d000027945 */ /* 0x000fe20003800200 */
[----:B--2---:R0:W-:Y:S06]  /*14a0*/  STG.E.64 desc[UR10][R22.64], R12 ;  /* 0x0000000c16007986 */ /* 0x0041ec000c101b0a */
[----:B------:R-:W-:Y:S05]  /*14b0*/  @!P0 BRA `(.L_x_25) ;  /* 0x0000000400688947 */ /* 0x000fea0003800000 */
[----:B------:R-:W1:Y:S01]  /*14c0*/  LDC.64 R56, c[0x0][0x3c8] ;  /* 0x0000f200ff387b82 */ /* 0x000e620000000a00 */
[----:B------:R-:W-:Y:S01]  /*14d0*/  BSSY.RECONVERGENT B0, `(.L_x_26) ;  /* 0x0000014000007945 */ /* 0x000fe20003800200 */
[----:B------:R-:W-:Y:S02]  /*14e0*/  ISETP.NE.AND P4, PT, R39, 0x7ff00000, PT ;  /* 0x7ff000002700780c */ /* 0x000fe40003f85270 */
[----:B------:R-:W-:-:S04]  /*14f0*/  ISETP.NE.AND P5, PT, R38, 0x7ff00000, PT ;  /* 0x7ff000002600780c */ /* 0x000fc80003fa5270 */
[----:B------:R-:W0:Y:S01]  /*1500*/  LDC.64 R58, c[0x0][0x3d0] ;  /* 0x0000f400ff3a7b82 */ /* 0x000e220000000a00 */
[C---:B-1----:R-:W-:Y:S02]  /*1510*/  DSETP.NEU.AND P2, PT, R56.reuse, 1, PT ;  /* 0x3ff000003800742a */ /* 0x042fe40003f4d000 */
[C---:B------:R-:W-:Y:S02]  /*1520*/  DSETP.NEU.AND P1, PT, |R56|.reuse, +INF , PT ;  /* 0x7ff000003800742a */ /* 0x040fe40003f2d200 */
[C---:B------:R-:W-:Y:S02]  /*1530*/  DSETP.NEU.AND P3, PT, R56.reuse, RZ, PT ;  /* 0x000000ff3800722a */ /* 0x040fe40003f6d000 */
[----:B------:R-:W-:Y:S01]  /*1540*/  P2R R11, PR, RZ, 0x4 ;  /* 0x00000004ff0b7803 */ /* 0x000fe20000000000 */
[----:B------:R-:W-:Y:S01]  /*1550*/  DSETP.NAN.AND P0, PT, R56, R56, PT ;  /* 0x000000383800722a */ /* 0x000fe20003f08000 */
[----:B------:R-:W-:Y:S01]  /*1560*/  P2R R11, PR, RZ, 0x2 ;  /* 0x00000002ff0b7803 */ /* 0x000fe20000000000 */
[----:B0-----:R-:W-:Y:S01]  /*1570*/  DADD R12, -RZ, |R58| ;  /* 0x00000000ff0c7229 */ /* 0x001fe2000000053a */
[----:B------:R-:W-:Y:S01]  /*1580*/  P2R R11, PR, RZ, 0x8 ;  /* 0x00000008ff0b7803 */ /* 0x000fe20000000000 */
[----:B------:R-:W-:-:S02]  /*1590*/  DSETP.NEU.AND P2, PT, |R58|, +INF , PT ;  /* 0x7ff000003a00742a */ /* 0x000fc40003f4d200 */
[C---:B------:R-:W-:Y:S02]  /*15a0*/  DSETP.NEU.AND P1, PT, R58.reuse, 1, PT ;  /* 0x3ff000003a00742a */ /* 0x040fe40003f2d000 */
[C---:B------:R-:W-:Y:S02]  /*15b0*/  DSETP.NEU.AND P3, PT, R58.reuse, RZ, PT ;  /* 0x000000ff3a00722a */ /* 0x040fe40003f6d000 */
[----:B------:R-:W-:Y:S01]  /*15c0*/  P2R R11, PR, RZ, 0x4 ;  /* 0x00000004ff0b7803 */ /* 0x000fe20000000000 */
[----:B------:R-:W-:Y:S01]  /*15d0*/  DSETP.NAN.AND P2, PT, R58, R58, PT ;  /* 0x0000003a3a00722a */ /* 0x000fe20003f48000 */
[----:B------:R-:W-:Y:S01]  /*15e0*/  IMAD.MOV.U32 R14, RZ, RZ, R12 ;  /* 0x000000ffff0e7224 */ /* 0x000fe200078e000c */
[----:B------:R-:W-:-:S12]  /*15f0*/  MOV R12, 0x1610 ;  /* 0x00001610000c7802 */ /* 0x000fd80000000f00 */
[----:B------:R-:W-:Y:S05]  /*1600*/  CALL.REL.NOINC `($_Z3calPdS_S_S_S_S_S_iiiidddid$__internal_accurate_pow) ;  /* 0x0000003400247944 */ /* 0x000fea0003c00000 */
[----:B------:R-:W-:Y:S05]  /*1610*/  BSYNC.RECONVERGENT B0 ;  /* 0x0000000000007941 */ /* 0x000fea0003800200 */
.L_x_26:
[----:B------:R-:W0:Y:S01]  /*1620*/  LDC.64 R12, c[0x0][0x3d0] ;  /* 0x0000f400ff0c7b82 */ /* 0x000e220000000a00 */
[----:B------:R-:W-:Y:S01]  /*1630*/  FSEL R17, R14, RZ, P3 ;  /* 0x000000ff0e117208 */ /* 0x000fe20001800000 */
[----:B------:R-:W-:Y:S01]  /*1640*/  DSETP.NEU.AND P6, PT, |R58|, +INF , PT ;  /* 0x7ff000003a00742a */ /* 0x000fe20003fcd200 */
[----:B------:R-:W2:Y:S01]  /*1650*/  LDG.E.64 R60, desc[UR10][R4.64+0x8] ;  /* 0x0000080a043c7981 */ /* 0x000ea2000c1e1b00 */
[----:B------:R-:W1:Y:S01]  /*1660*/  LDCU.64 UR4, c[0x0][0x3c8] ;  /* 0x00007900ff0477ac */ /* 0x000e620008000a00 */
[----:B------:R-:W-:Y:S01]  /*1670*/  FSEL R11, R11, RZ, P3 ;  /* 0x000000ff0b0b7208 */ /* 0x000fe20001800000 */
[----:B0-----:R-:W-:-:S10]  /*1680*/  DADD R12, R12, 2 ;  /* 0x400000000c0c7429 */ /* 0x001fd40000000000 */
[----:B------:R-:W-:Y:S02]  /*1690*/  FSEL R14, R12, R17, P2 ;  /* 0x000000110c0e7208 */ /* 0x000fe40001000000 */
[----:B------:R-:W-:Y:S02]  /*16a0*/  FSEL R12, R13, R11, P2 ;  /* 0x0000000b0d0c7208 */ /* 0x000fe40001000000 */
[----:B------:R-:W-:Y:S02]  /*16b0*/  @!P5 FSEL R17, R14, RZ, P6 ;  /* 0x000000ff0e11d208 */ /* 0x000fe40003000000 */
[----:B------:R-:W2:Y:S01]  /*16c0*/  LDG.E.64 R14, desc[UR10][R4.64+-0x8] ;  /* 0xfffff80a040e7981 */ /* 0x000ea2000c1e1b00 */
[----:B------:R-:W-:Y:S01]  /*16d0*/  @!P5 FSEL R11, R12, +QNAN , P6 ;  /* 0x7ff000000c0bd808 */ /* 0x000fe20003000000 */
[----:B-1----:R-:W-:Y:S01]  /*16e0*/  DADD R12, -RZ, |UR4| ;  /* 0x40000004ff0c7e29 */ /* 0x002fe20008000100 */
[----:B------:R-:W-:Y:S01]  /*16f0*/  BSSY.RECONVERGENT B0, `(.L_x_27) ;  /* 0x0000007000007945 */ /* 0x000fe20003800200 */
[----:B------:R-:W-:-:S02]  /*1700*/  FSEL R58, R17, RZ, P1 ;  /* 0x000000ff113a7208 */ /* 0x000fc40000800000 */
[----:B------:R-:W-:Y:S01]  /*1710*/  FSEL R59, R11, 1.875, P1 ;  /* 0x3ff000000b3b7808 */ /* 0x000fe20000800000 */
[----:B--2---:R-:W-:-:S05]  /*1720*/  DADD R60, R60, R14 ;  /* 0x000000003c3c7229 */ /* 0x004fca000000000e */
[----:B------:R-:W-:Y:S01]  /*1730*/  IMAD.MOV.U32 R14, RZ, RZ, R12 ;  /* 0x000000ffff0e7224 */ /* 0x000fe200078e000c */
[----:B------:R-:W-:-:S07]  /*1740*/  MOV R12, 0x1760 ;  /* 0x00001760000c7802 */ /* 0x000fce0000000f00 */
[----:B------:R-:W-:Y:S05]  /*1750*/  CALL.REL.NOINC `($_Z3calPdS_S_S_S_S_S_iiiidddid$__internal_accurate_pow) ;  /* 0x0000003000d07944 */ /* 0x000fea0003c00000 */
[----:B------:R-:W-:Y:S05]  /*1760*/  BSYNC.RECONVERGENT B0 ;  /* 0x0000000000007941 */ /* 0x000fea0003800200 */
.L_x_27:
[----:B------:R-:W2:Y:S01]  /*1770*/  LDG.E.64 R44, desc[UR10][R32.64] ;  /* 0x0000000a202c7981 */ /* 0x000ea2000c1e1b00 */
[----:B------:R-:W0:Y:S03]  /*1780*/  LDC.64 R16, c[0x0][0x3c8] ;  /* 0x0000f200ff107b82 */ /* 0x000e260000000a00 */
[----:B------:R-:W2:Y:S01]  /*1790*/  LDG.E.64 R42, desc[UR10][R26.64] ;  /* 0x0000000a1a2a7981 */ /* 0x000ea2000c1e1b00 */
[----:B------:R-:W-:-:S03]  /*17a0*/  DSETP.NEU.AND P1, PT, R56, RZ, PT ;  /* 0x000000ff3800722a */ /* 0x000fc60003f2d000 */
[----:B------:R-:W3:Y:S01]  /*17b0*/  LDG.E.64 R12, desc[UR10][R2.64] ;  /* 0x0000000a020c7981 */ /* 0x000ee2000c1e1b00 */
[C---:B------:R-:W-:Y:S01]  /*17c0*/  DSETP.NEU.AND P2, PT, |R56|.reuse, +INF , PT ;  /* 0x7ff000003800742a */ /* 0x040fe20003f4d200 */
[----:B------:R-:W-:Y:S01]  /*17d0*/  IMAD.MOV.U32 R46, RZ, RZ, 0x1 ;  /* 0x00000001ff2e7424 */ /* 0x000fe200078e00ff */
[----:B------:R-:W-:Y:S01]  /*17e0*/  FSEL R49, R14, RZ, P1 ;  /* 0x000000ff0e317208 */ /* 0x000fe20000800000 */
[----:B------:R-:W-:Y:S01]  /*17f0*/  BSSY.RECONVERGENT B3, `(.L_x_28) ;  /* 0x0000025000037945 */ /* 0x000fe20003800200 */
[----:B------:R-:W-:Y:S01]  /*1800*/  FSEL R15, R11, RZ, P1 ;  /* 0x000000ff0b0f7208 */ /* 0x000fe20000800000 */
[----:B------:R-:W-:Y:S02]  /*1810*/  DSETP.NEU.AND P1, PT, R56, 1, PT ;  /* 0x3ff000003800742a */ /* 0x000fe40003f2d000 */
[----:B0-----:R-:W-:-:S10]  /*1820*/  DADD R16, R16, 2 ;  /* 0x4000000010107429 */ /* 0x001fd40000000000 */
[----:B------:R-:W-:Y:S02]  /*1830*/  FSEL R11, R16, R49, P0 ;  /* 0x00000031100b7208 */ /* 0x000fe40000000000 */
[----:B------:R-:W-:Y:S02]  /*1840*/  FSEL R16, R17, R15, P0 ;  /* 0x0000000f11107208 */ /* 0x000fe40000000000 */
[----:B------:R-:W-:Y:S02]  /*1850*/  @!P4 FSEL R49, R11, RZ, P2 ;  /* 0x000000ff0b31c208 */ /* 0x000fe40001000000 */
[----:B------:R-:W-:Y:S02]  /*1860*/  @!P4 FSEL R15, R16, +QNAN , P2 ;  /* 0x7ff00000100fc808 */ /* 0x000fe40001000000 */
[----:B------:R-:W-:Y:S02]  /*1870*/  FSEL R48, R49, RZ, P1 ;  /* 0x000000ff31307208 */ /* 0x000fe40000800000 */
[----:B------:R-:W-:-:S06]  /*1880*/  FSEL R49, R15, 1.875, P1 ;  /* 0x3ff000000f317808 */ /* 0x000fcc0000800000 */
[----:B------:R-:W-:-:S08]  /*1890*/  DADD R14, R58, R48 ;  /* 0x000000003a0e7229 */ /* 0x000fd00000000030 */
[----:B------:R-:W-:-:S06]  /*18a0*/  DADD R14, R14, R14 ;  /* 0x000000000e0e7229 */ /* 0x000fcc000000000e */
[----:B------:R-:W0:Y:S02]  /*18b0*/  MUFU.RCP64H R47, R15 ;  /* 0x0000000f002f7308 */ /* 0x000e240000001800 */
[----:B0-----:R-:W-:-:S08]  /*18c0*/  DFMA R16, -R14, R46, 1 ;  /* 0x3ff000000e10742b */ /* 0x001fd0000000012e */
[----:B------:R-:W-:-:S08]  /*18d0*/  DFMA R16, R16, R16, R16 ;  /* 0x000000101010722b */ /* 0x000fd00000000010 */
[----:B------:R-:W-:Y:S02]  /*18e0*/  DFMA R16, R46, R16, R46 ;  /* 0x000000102e10722b */ /* 0x000fe4000000002e */
[----:B--2---:R-:W-:-:S06]  /*18f0*/  DADD R42, R44, R42 ;  /* 0x000000002c2a7229 */ /* 0x004fcc000000002a */
[----:B------:R-:W-:Y:S02]  /*1900*/  DFMA R44, -R14, R16, 1 ;  /* 0x3ff000000e2c742b */ /* 0x000fe40000000110 */
[C---:B---3--:R-:W-:Y:S02]  /*1910*/  DMUL R12, R48.reuse, R12 ;  /* 0x0000000c300c7228 */ /* 0x048fe40000000000 */
[----:B------:R-:W-:-:S04]  /*1920*/  DMUL R42, R48, R42 ;  /* 0x0000002a302a7228 */ /* 0x000fc80000000000 */
[----:B------:R-:W-:-:S04]  /*1930*/  DFMA R44, R16, R44, R16 ;  /* 0x0000002c102c722b */ /* 0x000fc80000000010 */
[----:B------:R-:W-:-:S08]  /*1940*/  DFMA R42, R58, R60, R42 ;  /* 0x0000003c3a2a722b */ /* 0x000fd0000000002a */
[----:B------:R-:W-:-:S08]  /*1950*/  DFMA R58, -R58, R12, R42 ;  /* 0x0000000c3a3a722b */ /* 0x000fd0000000012a */
        /* <DEDUP_REMOVED lines=10> */
[----:B------:R-:W-:-:S07]  /*1a00*/  MOV R12, 0x1a20 ;  /* 0x00001a20000c7802 */ /* 0x000fce0000000f00 */
[----:B------:R-:W-:Y:S05]  /*1a10*/  CALL.REL.NOINC `($__internal_1_$__cuda_sm20_div_rn_f64_full) ;  /* 0x00000028008c7944 */ /* 0x000fea0003c00000 */
[----:B------:R-:W-:Y:S02]  /*1a20*/  IMAD.MOV.U32 R12, RZ, RZ, R14 ;  /* 0x000000ffff0c7224 */ /* 0x000fe400078e000e */
[----:B------:R-:W-:-:S07]  /*1a30*/  IMAD.MOV.U32 R13, RZ, RZ, R11 ;  /* 0x000000ffff0d7224 */ /* 0x000fce00078e000b */
.L_x_29:
[----:B------:R-:W-:Y:S05]  /*1a40*/  BSYNC.RECONVERGENT B3 ;  /* 0x0000000000037941 */ /* 0x000fea0003800200 */
.L_x_28:
[----:B------:R1:W-:Y:S02]  /*1a50*/  STG.E.64 desc[UR10][R30.64], R12 ;  /* 0x0000000c1e007986 */ /* 0x0003e4000c101b0a */
.L_x_25:
[----:B------:R-:W-:Y:S05]  /*1a60*/  BSYNC.RECONVERGENT B2 ;  /* 0x0000000000027941 */ /* 0x000fea0003800200 */
.L_x_24:
[----:B------:R-:W-:-:S04]  /*1a70*/  UISETP.NE.U32.AND UP0, UPT, UR13, URZ, UPT ;  /* 0x000000ff0d00728c */ /* 0x000fc8000bf05070 */
[----:B------:R-:W-:-:S06]  /*1a80*/  UISETP.NE.AND.EX UP0, UPT, UR14, URZ, UPT, UP0 ;  /* 0x000000ff0e00728c */ /* 0x000fcc000bf05300 */
[----:B------:R-:W-:-:S13]  /*1a90*/  PLOP3.LUT P0, PT, PT, PT, UP0, 0x80, 0x8 ;  /* 0x000000000008781c */ /* 0x000fda0003f0f008 */
[----:B------:R-:W-:Y:S05]  /*1aa0*/  @!P0 BRA `(.L_x_30) ;  /* 0x0000002000188947 */ /* 0x000fea0003800000 */
[----:B------:R-:W-:Y:S01]  /*1ab0*/  UMOV UR4, 0xffffffff ;  /* 0xffffffff00047882 */ /* 0x000fe20000000000 */
[----:B------:R-:W-:Y:S02]  /*1ac0*/  ISETP.NE.AND P2, PT, R0, RZ, PT ;  /* 0x000000ff0000720c */ /* 0x000fe40003f45270 */
[----:B------:R-:W-:Y:S11]  /*1ad0*/  BRA.DIV UR4, `(.L_x_31) ;  /* 0x00000022043c7947 */ /* 0x000ff6000b800000 */
[----:B------:R-:W-:Y:S06]  /*1ae0*/  BAR.SYNC.DEFER_BLOCKING 0x0 ;  /* 0x0000000000007b1d */ /* 0x000fec0000010000 */
.L_x_77:
[----:B------:R-:W-:Y:S04]  /*1af0*/  BSSY B0, `(.L_x_32) ;  /* 0x0000017000007945 */ /* 0x000fe80003800000 */
[----:B------:R-:W-:Y:S05]  /*1b00*/  @P2 BRA `(.L_x_33) ;  /* 0x0000000000542947 */ /* 0x000fea0003800000 */
[----:B------:R-:W2:Y:S01]  /*1b10*/  S2R R11, SR_LANEID ;  /* 0x00000000000b7919 */ /* 0x000ea20000000000 */
[----:B------:R-:W-:Y:S02]  /*1b20*/  VOTEU.ANY UR4, UPT, PT ;  /* 0x0000000000047886 */ /* 0x000fe400038e0100 */
[----:B01----:R-:W2:Y:S01]  /*1b30*/  FLO.U32 R12, UR4 ;  /* 0x00000004000c7d00 */ /* 0x003ea200080e0000 */
[----:B------:R-:W-:-:S06]  /*1b40*/  UPOPC UR5, UR4 ;  /* 0x00000004000572bf */ /* 0x000fcc0008000000 */
[----:B------:R-:W-:Y:S01]  /*1b50*/  IMAD R13, R41, UR5, RZ ;  /* 0x00000005290d7c24 */ /* 0x000fe2000f8e02ff */
[----:B--2---:R-:W-:-:S13]  /*1b60*/  ISETP.EQ.U32.AND P1, PT, R12, R11, PT ;  /* 0x0000000b0c00720c */ /* 0x004fda0003f22070 */
[----:B------:R-:W-:Y:S06]  /*1b70*/  @P1 MEMBAR.ALL.GPU ;  /* 0x0000000000001992 */ /* 0x000fec000000a000 */
[----:B------:R-:W-:-:S00]  /*1b80*/  @P1 ERRBAR ;  /* 0x00000000000019ab */ /* 0x000fc00000000000 */
[----:B------:R-:W-:Y:S06]  /*1b90*/  @P1 CGAERRBAR ;  /* 0x00000000000015ab */ /* 0x000fec0000000000 */
[----:B------:R-:W2:Y:S01]  /*1ba0*/  @P1 ATOM.E.ADD.STRONG.GPU PT, R13, desc[UR10][R18.64+0x4], R13 ;  /* 0x8000040d120d198a */ /* 0x000ea200081ef10a */
[----:B------:R-:W0:Y:S02]  /*1bb0*/  S2R R14, SR_LTMASK ;  /* 0x00000000000e7919 */ /* 0x000e240000003900 */
[----:B0-----:R-:W-:-:S04]  /*1bc0*/  LOP3.LUT R14, R14, UR4, RZ, 0xc0, !PT ;  /* 0x000000040e0e7c12 */ /* 0x001fc8000f8ec0ff */
[----:B------:R-:W0:Y:S01]  /*1bd0*/  POPC R11, R14 ;  /* 0x0000000e000b7309 */ /* 0x000e220000000000 */
[----:B--2---:R-:W0:Y:S02]  /*1be0*/  SHFL.IDX PT, R12, R13, R12, 0x1f ;  /* 0x00001f0c0d0c7589 */ /* 0x004e2400000e0000 */
[----:B0-----:R-:W-:-:S07]  /*1bf0*/  IMAD R11, R41, R11, R12 ;  /* 0x0000000b290b7224 */ /* 0x001fce00078e020c */
.L_x_34:
[----:B------:R-:W2:Y:S04]  /*1c00*/  LD.E.STRONG.GPU R12, desc[UR10][R18.64+0x4] ;  /* 0x0000040a120c7980 */ /* 0x000ea8000c10f900 */
[----:B--2---:R-:W-:Y:S01]  /*1c10*/  CCTL.IVALL ;  /* 0x00000000ff00798f */ /* 0x004fe20002000000 */
[----:B------:R-:W-:Y:S05]  /*1c20*/  YIELD ;  /* 0x0000000000007946 */ /* 0x000fea0003800000 */
[----:B------:R-:W-:-:S04]  /*1c30*/  LOP3.LUT R12, R12, R11, RZ, 0x3c, !PT ;  /* 0x0000000b0c0c7212 */ /* 0x000fc800078e3cff */
[----:B------:R-:W-:-:S13]  /*1c40*/  ISETP.GT.AND P1, PT, R12, -0x1, PT ;  /* 0xffffffff0c00780c */ /* 0x000fda0003f24270 */
[----:B------:R-:W-:Y:S05]  /*1c50*/  @P1 BRA `(.L_x_34) ;  /* 0xfffffffc00e81947 */ /* 0x000fea000383ffff */
.L_x_33:
[----:B------:R-:W-:Y:S05]  /*1c60*/  BSYNC B0 ;  /* 0x0000000000007941 */ /* 0x000fea0003800000 */
.L_x_32:
[----:B------:R-:W-:-:S03]  /*1c70*/  UMOV UR4, 0xffffffff ;  /* 0xffffffff00047882 */ /* 0x000fc60000000000 */
[----:B------:R-:W-:Y:S05]  /*1c80*/  BRA.DIV UR4, `(.L_x_35) ;  /* 0x0000001e04fc7947 */ /* 0x000fea000b800000 */
[----:B------:R-:W-:Y:S08]  /*1c90*/  BAR.SYNC.DEFER_BLOCKING 0x0 ;  /* 0x0000000000007b1d */ /* 0x000ff00000010000 */
[----:B------:R-:W2:Y:S01]  /*1ca0*/  LDC.64 R16, c[0x0][0x390] ;  /* 0x0000e400ff107b82 */ /* 0x000ea20000000a00 */
[----:B01----:R-:W3:Y:S04]  /*1cb0*/  LDG.E.64 R12, desc[UR10][R20.64+-0x10] ;  /* 0xfffff00a140c7981 */ /* 0x003ee8000c1e1b00 */
[----:B---3--:R0:W-:Y:S04]  /*1cc0*/  STG.E.64 desc[UR10][R20.64+-0x8], R12 ;  /* 0xfffff80c14007986 */ /* 0x0081e8000c101b0a */
[----:B------:R-:W3:Y:S01]  /*1cd0*/  LDG.E.64 R14, desc[UR10][R28.64] ;  /* 0x0000000a1c0e7981 */ /* 0x000ee2000c1e1b00 */
[----:B--2---:R-:W-:-:S03]  /*1ce0*/  IMAD.WIDE R16, R8, 0x8, R16 ;  /* 0x0000000808107825 */ /* 0x004fc600078e0210 */
[----:B---3--:R0:W-:Y:S04]  /*1cf0*/  STG.E.64 desc[UR10][R24.64], R14 ;  /* 0x0000000e18007986 */ /* 0x0081e8000c101b0a */
[----:B------:R-:W2:Y:S04]  /*1d00*/  LDG.E.64 R42, desc[UR10][R16.64+0x8] ;  /* 0x0000080a102a7981 */ /* 0x000ea8000c1e1b00 */
[----:B--2---:R0:W-:Y:S04]  /*1d10*/  STG.E.64 desc[UR10][R16.64], R42 ;  /* 0x0000002a10007986 */ /* 0x0041e8000c101b0a */
[----:B------:R0:W-:Y:S01]  /*1d20*/  STG.E.64 desc[UR10][R34.64], RZ ;  /* 0x000000ff22007986 */ /* 0x0001e2000c101b0a */
[----:B------:R-:W-:Y:S06]  /*1d30*/  BAR.SYNC.DEFER_BLOCKING 0x0 ;  /* 0x0000000000007b1d */ /* 0x000fec0000010000 */
.L_x_81:
[----:B------:R-:W-:Y:S04]  /*1d40*/  BSSY B0, `(.L_x_36) ;  /* 0x0000017000007945 */ /* 0x000fe80003800000 */
[----:B------:R-:W-:Y:S05]  /*1d50*/  @P2 BRA `(.L_x_37) ;  /* 0x0000000000542947 */ /* 0x000fea0003800000 */
[----:B------:R-:W1:Y:S01]  /*1d60*/  S2R R11, SR_LANEID ;  /* 0x00000000000b7919 */ /* 0x000e620000000000 */
[----:B------:R-:W-:Y:S02]  /*1d70*/  VOTEU.ANY UR4, UPT, PT ;  /* 0x0000000000047886 */ /* 0x000fe400038e0100 */
[----:B0-----:R-:W1:Y:S01]  /*1d80*/  FLO.U32 R12, UR4 ;  /* 0x00000004000c7d00 */ /* 0x001e6200080e0000 */
[----:B------:R-:W-:-:S06]  /*1d90*/  UPOPC UR5, UR4 ;  /* 0x00000004000572bf */ /* 0x000fcc0008000000 */
[----:B------:R-:W-:Y:S01]  /*1da0*/  IMAD R13, R41, UR5, RZ ;  /* 0x00000005290d7c24 */ /* 0x000fe2000f8e02ff */
[----:B-1----:R-:W-:-:S13]  /*1db0*/  ISETP.EQ.U32.AND P1, PT, R12, R11, PT ;  /* 0x0000000b0c00720c */ /* 0x002fda0003f22070 */
        /* <DEDUP_REMOVED lines=9> */
.L_x_38:
[----:B------:R-:W2:Y:S04]  /*1e50*/  LD.E.STRONG.GPU R12, desc[UR10][R18.64+0x4] ;  /* 0x0000040a120c7980 */ /* 0x000ea8000c10f900 */
[----:B--2---:R-:W-:Y:S01]  /*1e60*/  CCTL.IVALL ;  /* 0x00000000ff00798f */ /* 0x004fe20002000000 */
[----:B------:R-:W-:Y:S05]  /*1e70*/  YIELD ;  /* 0x0000000000007946 */ /* 0x000fea0003800000 */
[----:B------:R-:W-:-:S04]  /*1e80*/  LOP3.LUT R12, R12, R11, RZ, 0x3c, !PT ;  /* 0x0000000b0c0c7212 */ /* 0x000fc800078e3cff */
[----:B------:R-:W-:-:S13]  /*1e90*/  ISETP.GT.AND P1, PT, R12, -0x1, PT ;  /* 0xffffffff0c00780c */ /* 0x000fda0003f24270 */
[----:B------:R-:W-:Y:S05]  /*1ea0*/  @P1 BRA `(.L_x_38) ;  /* 0xfffffffc00e81947 */ /* 0x000fea000383ffff */
.L_x_37:
[----:B------:R-:W-:Y:S05]  /*1eb0*/  BSYNC B0 ;  /* 0x0000000000007941 */ /* 0x000fea0003800000 */
.L_x_36:
[----:B------:R-:W-:-:S03]  /*1ec0*/  UMOV UR4, 0xffffffff ;  /* 0xffffffff00047882 */ /* 0x000fc60000000000 */
[----:B------:R-:W-:Y:S05]  /*1ed0*/  BRA.DIV UR4, `(.L_x_39) ;  /* 0x0000001e04d87947 */ /* 0x000fea000b800000 */
[----:B------:R-:W-:Y:S06]  /*1ee0*/  BAR.SYNC.DEFER_BLOCKING 0x0 ;  /* 0x0000000000007b1d */ /* 0x000fec0000010000 */
.L_x_84:
[----:B------:R-:W1:Y:S01]  /*1ef0*/  LDCU UR4, c[0x0][0x3c4] ;  /* 0x00007880ff0477ac */ /* 0x000e620008000800 */
[----:B------:R-:W-:-:S05]  /*1f00*/  VIADD R40, R40, 0x1 ;  /* 0x0000000128287836 */ /* 0x000fca0000000000 */
[----:B-1----:R-:W-:-:S13]  /*1f10*/  ISETP.NE.AND P1, PT, R40, UR4, PT ;  /* 0x0000000428007c0c */ /* 0x002fda000bf25270 */
[----:B------:R-:W-:Y:S05]  /*1f20*/  @P1 BRA `(.L_x_40) ;  /* 0xfffffff4004c1947 */ /* 0x000fea000383ffff */
.L_x_23:
[----:B------:R-:W-:Y:S05]  /*1f30*/  BSYNC B1 ;  /* 0x0000000000017941 */ /* 0x000fea0003800000 */
.L_x_22:
[----:B0-----:R-:W0:Y:S08]  /*1f40*/  LDC.64 R20, c[0x0][0x380] ;  /* 0x0000e000ff147b82 */ /* 0x001e300000000a00 */
[----:B------:R-:W1:Y:S08]  /*1f50*/  LDC.64 R22, c[0x0][0x3a0] ;  /* 0x0000e800ff167b82 */ /* 0x000e700000000a00 */
[----:B------:R-:W2:Y:S01]  /*1f60*/  LDC.64 R24, c[0x0][0x388] ;  /* 0x0000e200ff187b82 */ /* 0x000ea20000000a00 */
[----:B0-----:R-:W-:-:S07]  /*1f70*/  IMAD.WIDE R20, R37, 0x8, R20 ;  /* 0x0000000825147825 */ /* 0x001fce00078e0214 */
[----:B------:R-:W0:Y:S01]  /*1f80*/  LDC.64 R26, c[0x0][0x3a8] ;  /* 0x0000ea00ff1a7b82 */ /* 0x000e220000000a00 */
[----:B------:R-:W3:Y:S01]  /*1f90*/  LDG.E.64 R2, desc[UR10][R20.64] ;  /* 0x0000000a14027981 */ /* 0x000ee2000c1e1b00 */
[----:B-1----:R-:W-:-:S04]  /*1fa0*/  IMAD.WIDE R22, R37, 0x8, R22 ;  /* 0x0000000825167825 */ /* 0x002fc800078e0216 */
[C---:B--2---:R-:W-:Y:S01]  /*1fb0*/  IMAD.WIDE R24, R37.reuse, 0x8, R24 ;  /* 0x0000000825187825 */ /* 0x044fe200078e0218 */
[----:B---3--:R1:W-:Y:S04]  /*1fc0*/  STG.E.64 desc[UR10][R22.64], R2 ;  /* 0x0000000216007986 */ /* 0x0083e8000c101b0a */
[----:B------:R-:W2:Y:S01]  /*1fd0*/  LDG.E.64 R4, desc[UR10][R24.64] ;  /* 0x0000000a18047981 */ /* 0x000ea2000c1e1b00 */
[----:B0-----:R-:W-:-:S05]  /*1fe0*/  IMAD.WIDE R26, R37, 0x8, R26 ;  /* 0x00000008251a7825 */ /* 0x001fca00078e021a */
[----:B--2---:R1:W-:Y:S01]  /*1ff0*/  STG.E.64 desc[UR10][R26.64], R4 ;  /* 0x000000041a007986 */ /* 0x0043e2000c101b0a */
[----:B------:R-:W-:Y:S05]  /*2000*/  @P0 BRA `(.L_x_41) ;  /* 0x0000000000040947 */ /* 0x000fea0003800000 */
[----:B------:R-:W-:Y:S05]  /*2010*/  BPT.TRAP 0x1 ;  /* 0x000000040000795c */ /* 0x000fea0000300000 */
.L_x_41:
[----:B------:R-:W-:Y:S01]  /*2020*/  UMOV UR4, 0xffffffff ;  /* 0xffffffff00047882 */ /* 0x000fe20000000000 */
[----:B------:R-:W-:Y:S02]  /*2030*/  ISETP.NE.AND P0, PT, R0, RZ, PT ;  /* 0x000000ff0000720c */ /* 0x000fe40003f05270 */
[----:B------:R-:W-:Y:S11]  /*2040*/  BRA.DIV UR4, `(.L_x_42) ;  /* 0x0000001e04a87947 */ /* 0x000ff6000b800000 */
[----:B------:R-:W-:Y:S06]  /*2050*/  BAR.SYNC.DEFER_BLOCKING 0x0 ;  /* 0x0000000000007b1d */ /* 0x000fec0000010000 */
.L_x_87:
[----:B------:R-:W-:Y:S04]  /*2060*/  BSSY B0, `(.L_x_43) ;  /* 0x0000023000007945 */ /* 0x000fe80003800000 */
[----:B------:R-:W-:Y:S05]  /*2070*/  @P0 BRA `(.L_x_44) ;  /* 0x0000000000840947 */ /* 0x000fea0003800000 */
[----:B-1----:R-:W0:Y:S01]  /*2080*/  S2R R3, SR_LANEID ;  /* 0x0000000000037919 */ /* 0x002e220000000000 */
[----:B------:R-:W1:Y:S01]  /*2090*/  S2UR UR7, SR_CTAID.Y ;  /* 0x00000000000779c3 */ /* 0x000e620000002600 */
[----:B------:R-:W2:Y:S01]  /*20a0*/  LDCU UR4, c[0x0][0x370] ;  /* 0x00006e00ff0477ac */ /* 0x000ea20008000800 */
[----:B------:R-:W3:Y:S06]  /*20b0*/  LDCU UR5, c[0x0][0x374] ;  /* 0x00006e80ff0577ac */ /* 0x000eec0008000800 */
[----:B------:R-:W4:Y:S01]  /*20c0*/  S2UR UR8, SR_CTAID.Z ;  /* 0x00000000000879c3 */ /* 0x000f220000002700 */
[----:B------:R-:W5:Y:S01]  /*20d0*/  LDCU UR6, c[0x0][0x378] ;  /* 0x00006f00ff0677ac */ /* 0x000f620008000800 */
[----:B------:R-:W-:-:S02]  /*20e0*/  VOTEU.ANY UR9, UPT, PT ;  /* 0x0000000000097886 */ /* 0x000fc400038e0100 */
[----:B------:R-:W0:Y:S01]  /*20f0*/  FLO.U32 R4, UR9 ;  /* 0x0000000900047d00 */ /* 0x000e2200080e0000 */
[----:B--2---:R-:W-:-:S07]  /*2100*/  UIADD3 UR4, UPT, UPT, URZ, -UR4, URZ ;  /* 0x80000004ff047290 */ /* 0x004fce000fffe0ff */
[----:B------:R-:W2:Y:S01]  /*2110*/  POPC R2, UR9 ;  /* 0x0000000900027d09 */ /* 0x000ea20008000000 */
[----:B-1----:R-:W-:Y:S02]  /*2120*/  UIADD3 UR7, UPT, UPT, UR12, UR7, URZ ;  /* 0x000000070c077290 */ /* 0x002fe4000fffe0ff */
[----:B---3--:R-:W-:-:S04]  /*2130*/  UIMAD UR4, UR4, UR5, URZ ;  /* 0x00000005040472a4 */ /* 0x008fc8000f8e02ff */
[----:B-----5:R-:W-:Y:S01]  /*2140*/  UIMAD UR4, UR6, UR4, -0x7fffffff ;  /* 0x80000001060474a4 */ /* 0x020fe2000f8e0204 */
[----:B0-----:R-:W-:Y:S01]  /*2150*/  ISETP.EQ.U32.AND P0, PT, R4, R3, PT ;  /* 0x000000030400720c */ /* 0x001fe20003f02070 */
[----:B----4-:R-:W-:-:S04]  /*2160*/  UIADD3 UR8, UPT, UPT, -UR8, URZ, URZ ;  /* 0x000000ff08087290 */ /* 0x010fc8000fffe1ff */
[----:B------:R-:W-:-:S04]  /*2170*/  UISETP.NE.AND UP0, UPT, UR7, UR8, UPT ;  /* 0x000000080700728c */ /* 0x000fc8000bf05270 */
[----:B------:R-:W-:-:S06]  /*2180*/  USEL UR4, UR4, 0x1, !UP0 ;  /* 0x0000000104047887 */ /* 0x000fcc000c000000 */
[----:B--2---:R-:W-:Y:S01]  /*2190*/  IMAD R3, R2, UR4, RZ ;  /* 0x0000000402037c24 */ /* 0x004fe2000f8e02ff */
        /* <DEDUP_REMOVED lines=9> */
.L_x_45:
[----:B------:R-:W2:Y:S04]  /*2230*/  LD.E.STRONG.GPU R3, desc[UR10][R18.64+0x4] ;  /* 0x0000040a12037980 */ /* 0x000ea8000c10f900 */
[----:B--2---:R-:W-:Y:S01]  /*2240*/  CCTL.IVALL ;  /* 0x00000000ff00798f */ /* 0x004fe20002000000 */
[----:B------:R-:W-:Y:S05]  /*2250*/  YIELD ;  /* 0x0000000000007946 */ /* 0x000fea0003800000 */
[----:B------:R-:W-:-:S04]  /*2260*/  LOP3.LUT R3, R3, R2, RZ, 0x3c, !PT ;  /* 0x0000000203037212 */ /* 0x000fc800078e3cff */
[----:B------:R-:W-:-:S13]  /*2270*/  ISETP.GT.AND P0, PT, R3, -0x1, PT ;  /* 0xffffffff0300780c */ /* 0x000fda0003f04270 */
[----:B------:R-:W-:Y:S05]  /*2280*/  @P0 BRA `(.L_x_45) ;  /* 0xfffffffc00e80947 */ /* 0x000fea000383ffff */
.L_x_44:
[----:B------:R-:W-:Y:S05]  /*2290*/  BSYNC B0 ;  /* 0x0000000000007941 */ /* 0x000fea0003800000 */
.L_x_43:
[----:B------:R-:W-:-:S03]  /*22a0*/  UMOV UR4, 0xffffffff ;  /* 0xffffffff00047882 */ /* 0x000fc60000000000 */
[----:B------:R-:W-:Y:S05]  /*22b0*/  BRA.DIV UR4, `(.L_x_46) ;  /* 0x0000001e04387947 */ /* 0x000fea000b800000 */
[----:B------:R-:W-:Y:S06]  /*22c0*/  BAR.SYNC.DEFER_BLOCKING 0x0 ;  /* 0x0000000000007b1d */ /* 0x000fec0000010000 */
.L_x_90:
[----:B------:R-:W-:Y:S01]  /*22d0*/  ISETP.NE.AND P0, PT, R36, RZ, PT ;  /* 0x000000ff2400720c */ /* 0x000fe20003f05270 */
[----:B------:R-:W-:-:S12]  /*22e0*/  BSSY.RECONVERGENT B1, `(.L_x_47) ;  /* 0x0000133000017945 */ /* 0x000fd80003800200 */
[----:B------:R-:W-:Y:S05]  /*22f0*/  @!P0 BRA `(.L_x_48) ;  /* 0x0000001000c48947 */ /* 0x000fea0003800000 */
[----:B------:R-:W2:Y:S01]  /*2300*/  LDG.E.64 R40, desc[UR10][R22.64] ;  /* 0x0000000a16287981 */ /* 0x000ea2000c1e1b00 */
[----:B------:R-:W0:Y:S01]  /*2310*/  LDCU UR4, c[0x0][0x3cc] ;  /* 0x00007980ff0477ac */ /* 0x000e220008000800 */
[----:B------:R-:W3:Y:S01]  /*2320*/  LDC.64 R12, c[0x0][0x3c8] ;  /* 0x0000f200ff0c7b82 */ /* 0x000ee20000000a00 */
[----:B-1----:R-:W-:Y:S01]  /*2330*/  IMAD.MOV.U32 R2, RZ, RZ, 0x1 ;  /* 0x00000001ff027424 */ /* 0x002fe200078e00ff */
[----:B------:R-:W-:Y:S01]  /*2340*/  BSSY.RECONVERGENT B2, `(.L_x_49) ;  /* 0x0000018000027945 */ /* 0x000fe20003800200 */
[----:B------:R-:W2:Y:S01]  /*2350*/  LDCU.64 UR6, c[0x0][0x3d8] ;  /* 0x00007b00ff0677ac */ /* 0x000ea20008000a00 */
[----:B0-----:R-:W3:Y:S03]  /*2360*/  MUFU.RCP64H R3, UR4 ;  /* 0x0000000400037d08 */ /* 0x001ee60008001800 */
[----:B---3--:R-:W-:-:S08]  /*2370*/  DFMA R4, R2, -R12, 1 ;  /* 0x3ff000000204742b */ /* 0x008fd0000000080c */
[----:B------:R-:W-:-:S08]  /*2380*/  DFMA R4, R4, R4, R4 ;  /* 0x000000040404722b */ /* 0x000fd00000000004 */
[----:B------:R-:W-:-:S08]  /*2390*/  DFMA R4, R2, R4, R2 ;  /* 0x000000040204722b */ /* 0x000fd00000000002 */
[----:B------:R-:W-:-:S08]  /*23a0*/  DFMA R2, R4, -R12, 1 ;  /* 0x3ff000000402742b */ /* 0x000fd0000000080c */
[----:B------:R-:W-:Y:S02]  /*23b0*/  DFMA R2, R4, R2, R4 ;  /* 0x000000020402722b */ /* 0x000fe40000000004 */
[----:B--2---:R-:W-:-:S08]  /*23c0*/  DMUL R16, R40, UR6 ;  /* 0x0000000628107c28 */ /* 0x004fd00008000000 */
[----:B------:R-:W-:Y:S02]  /*23d0*/  DMUL R34, R16, R2 ;  /* 0x0000000210227228 */ /* 0x000fe40000000000 */
[----:B------:R-:W-:-:S06]  /*23e0*/  FSETP.GEU.AND P1, PT, |R17|, 6.5827683646048100446e-37, PT ;  /* 0x036000001100780b */ /* 0x000fcc0003f2e200 */
[----:B------:R-:W-:-:S08]  /*23f0*/  DFMA R4, R34, -R12, R16 ;  /* 0x8000000c2204722b */ /* 0x000fd00000000010 */
[----:B------:R-:W-:-:S10]  /*2400*/  DFMA R34, R2, R4, R34 ;  /* 0x000000040222722b */ /* 0x000fd40000000022 */
[----:B------:R-:W-:-:S05]  /*2410*/  FFMA R2, RZ, UR4, R35 ;  /* 0x00000004ff027c23 */ /* 0x000fca0008000023 */
[----:B------:R-:W-:-:S13]  /*2420*/  FSETP.GT.AND P0, PT, |R2|, 1.469367938527859385e-39, PT ;  /* 0x001000000200780b */ /* 0x000fda0003f04200 */
[----:B------:R-:W-:Y:S05]  /*2430*/  @P0 BRA P1, `(.L_x_50) ;  /* 0x0000000000200947 */ /* 0x000fea0000800000 */
[----:B------:R-:W0:Y:S01]  /*2440*/  LDCU.64 UR4, c[0x0][0x3c8] ;  /* 0x00007900ff0477ac */ /* 0x000e220008000a00 */
[----:B------:R-:W-:Y:S01]  /*2450*/  IMAD.MOV.U32 R11, RZ, RZ, R17 ;  /* 0x000000ffff0b7224 */ /* 0x000fe200078e0011 */
[----:B------:R-:W-:Y:S01]  /*2460*/  MOV R12, 0x24a0 ;  /* 0x000024a0000c7802 */ /* 0x000fe20000000f00 */
[----:B0-----:R-:W-:Y:S02]  /*2470*/  IMAD.U32 R14, RZ, RZ, UR4 ;  /* 0x00000004ff0e7e24 */ /* 0x001fe4000f8e00ff */
[----:B------:R-:W-:-:S07]  /*2480*/  IMAD.U32 R13, RZ, RZ, UR5 ;  /* 0x00000005ff0d7e24 */ /* 0x000fce000f8e00ff */
[----:B------:R-:W-:Y:S05]  /*2490*/  CALL.REL.NOINC `($__internal_1_$__cuda_sm20_div_rn_f64_full) ;  /* 0x0000001c00ec7944 */ /* 0x000fea0003c00000 */
[----:B------:R-:W-:Y:S02]  /*24a0*/  IMAD.MOV.U32 R34, RZ, RZ, R14 ;  /* 0x000000ffff227224 */ /* 0x000fe400078e000e */
[----:B------:R-:W-:-:S07]  /*24b0*/  IMAD.MOV.U32 R35, RZ, RZ, R11 ;  /* 0x000000ffff237224 */ /* 0x000fce00078e000b */
.L_x_50:
[----:B------:R-:W-:Y:S05]  /*24c0*/  BSYNC.RECONVERGENT B2 ;  /* 0x0000000000027941 */ /* 0x000fea0003800200 */
.L_x_49:
[----:B------:R-:W2:Y:S01]  /*24d0*/  LDG.E.64 R2, desc[UR10][R26.64] ;  /* 0x0000000a1a027981 */ /* 0x000ea2000c1e1b00 */
[----:B------:R-:W0:Y:S01]  /*24e0*/  LDCU.64 UR4, c[0x0][0x3a0] ;  /* 0x00007400ff0477ac */ /* 0x000e220008000a00 */
[C---:B------:R-:W-:Y:S01]  /*24f0*/  IADD3 R39, P0, PT, R8.reuse, R9, RZ ;  /* 0x0000000908277210 */ /* 0x040fe20007f1e0ff */
[----:B------:R-:W1:Y:S03]  /*2500*/  LDC.64 R32, c[0x0][0x3d0] ;  /* 0x0000f400ff207b82 */ /* 0x000e660000000a00 */
[----:B------:R-:W-:Y:S01]  /*2510*/  LEA.HI.X.SX32 R4, R8, RZ, 0x1, P0 ;  /* 0x000000ff08047211 */ /* 0x000fe200000f0eff */
[----:B------:R-:W-:-:S03]  /*2520*/  IMAD.SHL.U32 R38, R39, 0x8, RZ ;  /* 0x0000000827267824 */ /* 0x000fc600078e00ff */
[----:B------:R-:W-:Y:S01]  /*2530*/  SHF.L.U64.HI R39, R39, 0x3, R4 ;  /* 0x0000000327277819 */ /* 0x000fe20000010204 */
[----:B------:R-:W2:Y:S01]  /*2540*/  LDC.64 R16, c[0x0][0x3d8] ;  /* 0x0000f600ff107b82 */ /* 0x000ea20000000a00 */
[----:B0-----:R-:W-:Y:S01]  /*2550*/  IADD3 R28, P0, PT, R38, UR4, RZ ;  /* 0x00000004261c7c10 */ /* 0x001fe2000ff1e0ff */
[----:B------:R-:W0:Y:S03]  /*2560*/  LDCU UR4, c[0x0][0x3d4] ;  /* 0x00007a80ff0477ac */ /* 0x000e260008000800 */
[----:B------:R-:W-:-:S05]  /*2570*/  IADD3.X R29, PT, PT, R39, UR5, RZ, P0, !PT ;  /* 0x00000005271d7c10 */ /* 0x000fca00087fe4ff */
[----:B------:R-:W3:Y:S01]  /*2580*/  LDG.E.64 R30, desc[UR10][R28.64+-0x8] ;  /* 0xfffff80a1c1e7981 */ /* 0x000ee2000c1e1b00 */
[----:B------:R-:W-:Y:S01]  /*2590*/  IMAD.MOV.U32 R4, RZ, RZ, 0x1 ;  /* 0x00000001ff047424 */ /* 0x000fe200078e00ff */
[----:B------:R-:W-:Y:S01]  /*25a0*/  BSSY.RECONVERGENT B2, `(.L_x_51) ;  /* 0x0000018000027945 */ /* 0x000fe20003800200 */
[----:B0-----:R-:W1:Y:S04]  /*25b0*/  MUFU.RCP64H R5, UR4 ;  /* 0x0000000400057d08 */ /* 0x001e680008001800 */
[----:B-1----:R-:W-:-:S08]  /*25c0*/  DFMA R12, R4, -R32, 1 ;  /* 0x3ff00000040c742b */ /* 0x002fd00000000820 */
[----:B------:R-:W-:-:S08]  /*25d0*/  DFMA R12, R12, R12, R12 ;  /* 0x0000000c0c0c722b */ /* 0x000fd0000000000c */
[----:B------:R-:W-:-:S08]  /*25e0*/  DFMA R12, R4, R12, R4 ;  /* 0x0000000c040c722b */ /* 0x000fd00000000004 */
[----:B------:R-:W-:-:S08]  /*25f0*/  DFMA R4, R12, -R32, 1 ;  /* 0x3ff000000c04742b */ /* 0x000fd00000000820 */
[----:B------:R-:W-:Y:S02]  /*2600*/  DFMA R4, R12, R4, R12 ;  /* 0x000000040c04722b */ /* 0x000fe4000000000c */
[----:B--2---:R-:W-:-:S08]  /*2610*/  DMUL R16, R2, R16 ;  /* 0x0000001002107228 */ /* 0x004fd00000000000 */
[----:B------:R-:W-:Y:S02]  /*2620*/  DMUL R14, R16, R4 ;  /* 0x00000004100e7228 */ /* 0x000fe40000000000 */
[----:B------:R-:W-:-:S06]  /*2630*/  FSETP.GEU.AND P1, PT, |R17|, 6.5827683646048100446e-37, PT ;  /* 0x036000001100780b */ /* 0x000fcc0003f2e200 */
[----:B------:R-:W-:-:S08]  /*2640*/  DFMA R2, R14, -R32, R16 ;  /* 0x800000200e02722b */ /* 0x000fd00000000010 */
[----:B------:R-:W-:Y:S02]  /*2650*/  DFMA R14, R4, R2, R14 ;  /* 0x00000002040e722b */ /* 0x000fe4000000000e */
[----:B---3--:R-:W-:-:S08]  /*2660*/  DADD R2, R40, -R30 ;  /* 0x0000000028027229 */ /* 0x008fd0000000081e */
[----:B------:R-:W-:Y:S01]  /*2670*/  FFMA R4, RZ, UR4, R15 ;  /* 0x00000004ff047c23 */ /* 0x000fe2000800000f */
[----:B------:R-:W-:-:S04]  /*2680*/  DFMA R34, R2, -R34, R40 ;  /* 0x800000220222722b */ /* 0x000fc80000000028 */
        /* <DEDUP_REMOVED lines=8> */
[----:B------:R-:W-:-:S07]  /*2710*/  IMAD.MOV.U32 R15, RZ, RZ, R11 ;  /* 0x000000ffff0f7224 */ /* 0x000fce00078e000b */
.L_x_52:
[----:B------:R-:W-:Y:S05]  /*2720*/  BSYNC.RECONVERGENT B2 ;  /* 0x0000000000027941 */ /* 0x000fea0003800200 */
.L_x_51:
[----:B------:R-:W0:Y:S01]  /*2730*/  LDC.64 R32, c[0x0][0x3a0] ;  /* 0x0000e800ff207b82 */ /* 0x000e220000000a00 */
[----:B------:R-:W1:Y:S01]  /*2740*/  LDCU UR4, c[0x0][0x3e0] ;  /* 0x00007c00ff0477ac */ /* 0x000e620008000800 */
[----:B------:R-:W2:Y:S01]  /*2750*/  LDCU.64 UR6, c[0x0][0x3c8] ;  /* 0x00007900ff0677ac */ /* 0x000ea20008000a00 */
[----:B------:R-:W-:-:S05]  /*2760*/  IMAD.MOV.U32 R2, RZ, RZ, 0x1 ;  /* 0x00000001ff027424 */ /* 0x000fca00078e00ff */
[----:B------:R-:W3:Y:S01]  /*2770*/  LDC R11, c[0x0][0x3dc] ;  /* 0x0000f700ff0b7b82 */ /* 0x000ee20000000800 */
[----:B0-----:R-:W-:-:S06]  /*2780*/  IMAD.WIDE R32, R10, 0x8, R32 ;  /* 0x000000080a207825 */ /* 0x001fcc00078e0220 */
[----:B------:R-:W4:Y:S01]  /*2790*/  LDG.E.64 R32, desc[UR10][R32.64] ;  /* 0x0000000a20207981 */ /* 0x000f22000c1e1b00 */
[----:B-1----:R-:W-:Y:S01]  /*27a0*/  USHF.L.U32 UR4, UR4, 0x1, URZ ;  /* 0x0000000104047899 */ /* 0x002fe200080006ff */
[----:B---3--:R-:W-:-:S08]  /*27b0*/  FSETP.GEU.AND P1, PT, |R11|, 6.5827683646048100446e-37, PT ;  /* 0x036000000b00780b */ /* 0x008fd00003f2e200 */
[----:B------:R-:W2:Y:S02]  /*27c0*/  I2F.F64 R12, UR4 ;  /* 0x00000004000c7d12 */ /* 0x000ea40008201c00 */
[----:B------:R-:W0:Y:S01]  /*27d0*/  LDCU.64 UR4, c[0x0][0x3d8] ;  /* 0x00007b00ff0477ac */ /* 0x000e220008000a00 */
[----:B--2---:R-:W-:-:S06]  /*27e0*/  DMUL R12, R12, UR6 ;  /* 0x000000060c0c7c28 */ /* 0x004fcc0008000000 */
[----:B------:R-:W1:Y:S02]  /*27f0*/  MUFU.RCP64H R3, R13 ;  /* 0x0000000d00037308 */ /* 0x000e640000001800 */
[----:B-1----:R-:W-:-:S08]  /*2800*/  DFMA R4, -R12, R2, 1 ;  /* 0x3ff000000c04742b */ /* 0x002fd00000000102 */
[----:B------:R-:W-:-:S08]  /*2810*/  DFMA R4, R4, R4, R4 ;  /* 0x000000040404722b */ /* 0x000fd00000000004 */
[----:B------:R-:W-:-:S08]  /*2820*/  DFMA R4, R2, R4, R2 ;  /* 0x000000040204722b */ /* 0x000fd00000000002 */
[----:B------:R-:W-:-:S08]  /*2830*/  DFMA R2, -R12, R4, 1 ;  /* 0x3ff000000c02742b */ /* 0x000fd00000000104 */
[----:B------:R-:W-:-:S08]  /*2840*/  DFMA R2, R4, R2, R4 ;  /* 0x000000020402722b */ /* 0x000fd00000000004 */
[----:B0-----:R-:W-:-:S08]  /*2850*/  DMUL R4, R2, UR4 ;  /* 0x0000000402047c28 */ /* 0x001fd00008000000 */
[----:B------:R-:W-:-:S08]  /*2860*/  DFMA R16, -R12, R4, UR4 ;  /* 0x000000040c107e2b */ /* 0x000fd00008000104 */
[----:B------:R-:W-:-:S10]  /*2870*/  DFMA R2, R2, R16, R4 ;  /* 0x000000100202722b */ /* 0x000fd40000000004 */
[----:B------:R-:W-:-:S05]  /*2880*/  FFMA R16, RZ, R13, R3 ;  /* 0x0000000dff107223 */ /* 0x000fca0000000003 */
[----:B------:R-:W-:Y:S01]  /*2890*/  FSETP.GT.AND P0, PT, |R16|, 1.469367938527859385e-39, PT ;  /* 0x001000001000780b */ /* 0x000fe20003f04200 */
[----:B----4-:R-:W-:-:S08]  /*28a0*/  DADD R4, R40, -R32 ;  /* 0x0000000028047229 */ /* 0x010fd00000000820 */
[----:B------:R-:W-:-:S04]  /*28b0*/  DFMA R34, R4, -R14, R34 ;  /* 0x8000000e0422722b */ /* 0x000fc80000000022 */
[----:B------:R-:W-:Y:S07]  /*28c0*/  @P0 BRA P1, `(.L_x_53) ;  /* 0x0000000000200947 */ /* 0x000fee0000800000 */
        /* <DEDUP_REMOVED lines=8> */
.L_x_53:
[----:B------:R-:W0:Y:S02]  /*2950*/  LDCU.64 UR4, c[0x0][0x390] ;  /* 0x00007200ff0477ac */ /* 0x000e240008000a00 */
[----:B0-----:R-:W-:-:S04]  /*2960*/  IADD3 R4, P0, PT, R38, UR4, RZ ;  /* 0x0000000426047c10 */ /* 0x001fc8000ff1e0ff */
[----:B------:R-:W-:Y:S01]  /*2970*/  IADD3.X R5, PT, PT, R39, UR5, RZ, P0, !PT ;  /* 0x0000000527057c10 */ /* 0x000fe200087fe4ff */
[----:B------:R-:W0:Y:S04]  /*2980*/  LDCU.64 UR4, c[0x0][0x3c8] ;  /* 0x00007900ff0477ac */ /* 0x000e280008000a00 */
[----:B------:R-:W2:Y:S04]  /*2990*/  LDG.E.64 R12, desc[UR10][R4.64+0x8] ;  /* 0x0000080a040c7981 */ /* 0x000ea8000c1e1b00 */
[----:B------:R-:W2:Y:S01]  /*29a0*/  LDG.E.64 R14, desc[UR10][R4.64+-0x8] ;  /* 0xfffff80a040e7981 */ /* 0x000ea2000c1e1b00 */
[----:B------:R-:W-:Y:S01]  /*29b0*/  BSSY.RECONVERGENT B0, `(.L_x_54) ;  /* 0x0000007000007945 */ /* 0x000fe20003800200 */
[----:B--2---:R-:W-:-:S02]  /*29c0*/  DADD R12, R12, -R14 ;  /* 0x000000000c0c7229 */ /* 0x004fc4000000080e */
[----:B0-----:R-:W-:-:S06]  /*29d0*/  DADD R14, -RZ, |UR4| ;  /* 0x40000004ff0e7e29 */ /* 0x001fcc0008000100 */
[----:B------:R-:W-:Y:S01]  /*29e0*/  DFMA R34, R12, -R2, R34 ;  /* 0x800000020c22722b */ /* 0x000fe20000000022 */
[----:B------:R-:W-:-:S03]  /*29f0*/  MOV R12, 0x2a20 ;  /* 0x00002a20000c7802 */ /* 0x000fc60000000f00 */
[----:B------:R-:W-:-:S07]  /*2a00*/  MOV R13, R15 ;  /* 0x0000000f000d7202 */ /* 0x000fce0000000f00 */
[----:B------:R-:W-:Y:S05]  /*2a10*/  CALL.REL.NOINC `($_Z3calPdS_S_S_S_S_S_iiiidddid$__internal_accurate_pow) ;  /* 0x0000002000207944 */ /* 0x000fea0003c00000 */
[----:B------:R-:W-:Y:S05]  /*2a20*/  BSYNC.RECONVERGENT B0 ;  /* 0x0000000000007941 */ /* 0x000fea0003800200 */
.L_x_54:
[----:B------:R-:W0:Y:S01]  /*2a30*/  LDC.64 R12, c[0x0][0x3c8] ;  /* 0x0000f200ff0c7b82 */ /* 0x000e220000000a00 */
[----:B------:R-:W-:Y:S01]  /*2a40*/  IMAD.MOV.U32 R15, RZ, RZ, R11 ;  /* 0x000000ffff0f7224 */ /* 0x000fe200078e000b */
[C---:B0-----:R-:W-:Y:S02]  /*2a50*/  DADD R4, R12.reuse, 2 ;  /* 0x400000000c047429 */ /* 0x041fe40000000000 */
[C---:B------:R-:W-:Y:S02]  /*2a60*/  DSETP.NEU.AND P1, PT, R12.reuse, RZ, PT ;  /* 0x000000ff0c00722a */ /* 0x040fe40003f2d000 */
[----:B------:R-:W-:-:S06]  /*2a70*/  DSETP.NEU.AND P2, PT, R12, 1, PT ;  /* 0x3ff000000c00742a */ /* 0x000fcc0003f4d000 */
        /* <DEDUP_REMOVED lines=10> */
.L_x_55:
[----:B------:R-:W-:Y:S01]  /*2b20*/  FSEL R13, R15, 1.875, P2 ;  /* 0x3ff000000f0d7808 */ /* 0x000fe20001000000 */
[----:B------:R-:W-:Y:S01]  /*2b30*/  IMAD.MOV.U32 R4, RZ, RZ, 0x1 ;  /* 0x00000001ff047424 */ /* 0x000fe200078e00ff */
[----:B------:R-:W-:Y:S01]  /*2b40*/  FSEL R12, R14, RZ, P2 ;  /* 0x000000ff0e0c7208 */ /* 0x000fe20001000000 */
[----:B------:R-:W0:Y:S01]  /*2b50*/  LDC.64 R36, c[0x0][0x3e8] ;  /* 0x0000fa00ff247b82 */ /* 0x000e220000000a00 */
[----:B------:R-:W1:Y:S01]  /*2b60*/  MUFU.RCP64H R5, R13 ;  /* 0x0000000d00057308 */ /* 0x000e620000001800 */
[----:B------:R-:W0:Y:S01]  /*2b70*/  LDCU.64 UR4, c[0x0][0x3d8] ;  /* 0x00007b00ff0477ac */ /* 0x000e220008000a00 */
[----:B------:R-:W-:Y:S02]  /*2b80*/  BSSY.RECONVERGENT B2, `(.L_x_56) ;  /* 0x0000015000027945 */ /* 0x000fe40003800200 */
[----:B-1----:R-:W-:Y:S02]  /*2b90*/  DFMA R14, -R12, R4, 1 ;  /* 0x3ff000000c0e742b */ /* 0x002fe40000000104 */
[----:B0-----:R-:W-:-:S06]  /*2ba0*/  DMUL R36, R36, UR4 ;  /* 0x0000000424247c28 */ /* 0x001fcc0008000000 */
[----:B------:R-:W-:-:S08]  /*2bb0*/  DFMA R14, R14, R14, R14 ;  /* 0x0000000e0e0e722b */ /* 0x000fd0000000000e */
[----:B------:R-:W-:Y:S01]  /*2bc0*/  DFMA R14, R4, R14, R4 ;  /* 0x0000000e040e722b */ /* 0x000fe20000000004 */
[----:B------:R-:W-:-:S07]  /*2bd0*/  FSETP.GEU.AND P1, PT, |R37|, 6.5827683646048100446e-37, PT ;  /* 0x036000002500780b */ /* 0x000fce0003f2e200 */
[----:B------:R-:W-:-:S08]  /*2be0*/  DFMA R4, -R12, R14, 1 ;  /* 0x3ff000000c04742b */ /* 0x000fd0000000010e */
[----:B------:R-:W-:-:S08]  /*2bf0*/  DFMA R4, R14, R4, R14 ;  /* 0x000000040e04722b */ /* 0x000fd0000000000e */
[----:B------:R-:W-:-:S08]  /*2c00*/  DMUL R14, R4, R36 ;  /* 0x00000024040e7228 */ /* 0x000fd00000000000 */
        /* <DEDUP_REMOVED lines=12> */
.L_x_57:
[----:B------:R-:W-:Y:S05]  /*2cd0*/  BSYNC.RECONVERGENT B2 ;  /* 0x0000000000027941 */ /* 0x000fea0003800200 */
.L_x_56:
[----:B------:R-:W2:Y:S01]  /*2ce0*/  LDG.E.64 R28, desc[UR10][R28.64+0x8] ;  /* 0x0000080a1c1c7981 */ /* 0x000ea2000c1e1b00 */
[----:B------:R-:W0:Y:S01]  /*2cf0*/  LDCU.64 UR4, c[0x0][0x3d0] ;  /* 0x00007a00ff0477ac */ /* 0x000e220008000a00 */
[----:B------:R-:W-:Y:S01]  /*2d00*/  DADD R40, R40, R40 ;  /* 0x0000000028287229 */ /* 0x000fe20000000028 */
[----:B------:R-:W-:Y:S01]  /*2d10*/  BSSY.RECONVERGENT B0, `(.L_x_58) ;  /* 0x0000008000007945 */ /* 0x000fe20003800200 */
[----:B0-----:R-:W-:-:S06]  /*2d20*/  DADD R14, -RZ, |UR4| ;  /* 0x40000004ff0e7e29 */ /* 0x001fcc0008000100 */
[----:B--2---:R-:W-:-:S08]  /*2d30*/  DADD R12, R28, -R40 ;  /* 0x000000001c0c7229 */ /* 0x004fd00000000828 */
[----:B------:R-:W-:-:S08]  /*2d40*/  DADD R12, R30, R12 ;  /* 0x000000001e0c7229 */ /* 0x000fd0000000000c */
[----:B------:R-:W-:Y:S01]  /*2d50*/  DFMA R34, R12, R4, R34 ;  /* 0x000000040c22722b */ /* 0x000fe20000000022 */
[----:B------:R-:W-:Y:S01]  /*2d60*/  IMAD.MOV.U32 R13, RZ, RZ, R15 ;  /* 0x000000ffff0d7224 */ /* 0x000fe200078e000f */
[----:B------:R-:W-:-:S09]  /*2d70*/  MOV R12, 0x2d90 ;  /* 0x00002d90000c7802 */ /* 0x000fd20000000f00 */
[----:B------:R-:W-:Y:S05]  /*2d80*/  CALL.REL.NOINC `($_Z3calPdS_S_S_S_S_S_iiiidddid$__internal_accurate_pow) ;  /* 0x0000001c00447944 */ /* 0x000fea0003c00000 */
[----:B------:R-:W-:Y:S05]  /*2d90*/  BSYNC.RECONVERGENT B0 ;  /* 0x0000000000007941 */ /* 0x000fea0003800200 */
.L_x_58:
        /* <DEDUP_REMOVED lines=15> */
.L_x_59:
[----:B------:R-:W-:Y:S01]  /*2e90*/  FSEL R13, R15, 1.875, P2 ;  /* 0x3ff000000f0d7808 */ /* 0x000fe20001000000 */
[----:B------:R-:W-:Y:S01]  /*2ea0*/  BSSY.RECONVERGENT B2, `(.L_x_60) ;  /* 0x0000017000027945 */ /* 0x000fe20003800200 */
[----:B------:R-:W-:Y:S01]  /*2eb0*/  FSEL R12, R14, RZ, P2 ;  /* 0x000000ff0e0c7208 */ /* 0x000fe20001000000 */
[----:B------:R-:W-:Y:S01]  /*2ec0*/  IMAD.MOV.U32 R14, RZ, RZ, 0x1 ;  /* 0x00000001ff0e7424 */ /* 0x000fe200078e00ff */
[----:B------:R-:W0:Y:S01]  /*2ed0*/  MUFU.RCP64H R15, R13 ;  /* 0x0000000d000f7308 */ /* 0x000e220000001800 */
[----:B------:R-:W-:-:S04]  /*2ee0*/  FSETP.GEU.AND P1, PT, |R37|, 6.5827683646048100446e-37, PT ;  /* 0x036000002500780b */ /* 0x000fc80003f2e200 */
[----:B0-----:R-:W-:-:S08]  /*2ef0*/  DFMA R16, -R12, R14, 1 ;  /* 0x3ff000000c10742b */ /* 0x001fd0000000010e */
[----:B------:R-:W-:-:S08]  /*2f00*/  DFMA R16, R16, R16, R16 ;  /* 0x000000101010722b */ /* 0x000fd00000000010 */
[----:B------:R-:W-:-:S08]  /*2f10*/  DFMA R16, R14, R16, R14 ;  /* 0x000000100e10722b */ /* 0x000fd0000000000e */
        /* <DEDUP_REMOVED lines=15> */
.L_x_61:
[----:B------:R-:W-:Y:S05]  /*3010*/  BSYNC.RECONVERGENT B2 ;  /* 0x0000000000027941 */ /* 0x000fea0003800200 */
.L_x_60:
[----:B------:R-:W0:Y:S01]  /*3020*/  LDC R13, c[0x0][0x3bc] ;  /* 0x0000ef00ff0d7b82 */ /* 0x000e220000000800 */
[----:B------:R-:W1:Y:S01]  /*3030*/  LDCU UR6, c[0x0][0x3cc] ;  /* 0x00007980ff0677ac */ /* 0x000e620008000800 */
[----:B------:R-:W-:Y:S01]  /*3040*/  IMAD.MOV.U32 R14, RZ, RZ, 0x1 ;  /* 0x00000001ff0e7424 */ /* 0x000fe200078e00ff */
[----:B------:R-:W2:Y:S01]  /*3050*/  LDCU.64 UR4, c[0x0][0x3d8] ;  /* 0x00007b00ff0477ac */ /* 0x000ea20008000a00 */
[----:B0-----:R-:W-:-:S06]  /*3060*/  IMAD.WIDE R12, R13, 0x8, R22 ;  /* 0x000000080d0c7825 */ /* 0x001fcc00078e0216 */
[----:B------:R-:W3:Y:S01]  /*3070*/  LDG.E.64 R12, desc[UR10][R12.64] ;  /* 0x0000000a0c0c7981 */ /* 0x000ee2000c1e1b00 */
[----:B-1----:R-:W0:Y:S01]  /*3080*/  MUFU.RCP64H R15, UR6 ;  /* 0x00000006000f7d08 */ /* 0x002e220008001800 */
[----:B---3--:R-:W-:-:S08]  /*3090*/  DADD R40, -R40, R12 ;  /* 0x0000000028287229 */ /* 0x008fd0000000010c */
[----:B------:R-:W-:Y:S01]  /*30a0*/  DADD R40, R32, R40 ;  /* 0x0000000020287229 */ /* 0x000fe20000000028 */
[----:B------:R-:W0:Y:S07]  /*30b0*/  LDC.64 R32, c[0x0][0x3c8] ;  /* 0x0000f200ff207b82 */ /* 0x000e2e0000000a00 */
[----:B------:R-:W-:-:S07]  /*30c0*/  DFMA R34, R40, R28, R34 ;  /* 0x0000001c2822722b */ /* 0x000fce0000000022 */
[----:B------:R1:W-:Y:S04]  /*30d0*/  STG.E.64 desc[UR10][R20.64], R34 ;  /* 0x0000002214007986 */ /* 0x0003e8000c101b0a */
[----:B------:R-:W2:Y:S04]  /*30e0*/  LDG.E.64 R22, desc[UR10][R22.64] ;  /* 0x0000000a16167981 */ /* 0x000ea8000c1e1b00 */
[----:B------:R3:W5:Y:S01]  /*30f0*/  LDG.E.64 R30, desc[UR10][R26.64] ;  /* 0x0000000a1a1e7981 */ /* 0x000762000c1e1b00 */
[----:B------:R-:W-:Y:S01]  /*3100*/  BSSY.RECONVERGENT B2, `(.L_x_62) ;  /* 0x0000016000027945 */ /* 0x000fe20003800200 */
[----:B0-----:R-:W-:-:S08]  /*3110*/  DFMA R12, R14, -R32, 1 ;  /* 0x3ff000000e0c742b */ /* 0x001fd00000000820 */
[----:B------:R-:W-:-:S08]  /*3120*/  DFMA R12, R12, R12, R12 ;  /* 0x0000000c0c0c722b */ /* 0x000fd0000000000c */
[----:B------:R-:W-:-:S08]  /*3130*/  DFMA R12, R14, R12, R14 ;  /* 0x0000000c0e0c722b */ /* 0x000fd0000000000e */
[----:B------:R-:W-:-:S08]  /*3140*/  DFMA R14, R12, -R32, 1 ;  /* 0x3ff000000c0e742b */ /* 0x000fd00000000820 */
[----:B------:R-:W-:Y:S02]  /*3150*/  DFMA R14, R12, R14, R12 ;  /* 0x0000000e0c0e722b */ /* 0x000fe4000000000c */
[----:B--2---:R-:W-:-:S08]  /*3160*/  DMUL R16, R22, UR4 ;  /* 0x0000000416107c28 */ /* 0x004fd00008000000 */
[----:B-1----:R-:W-:Y:S02]  /*3170*/  DMUL R20, R14, R16 ;  /* 0x000000100e147228 */ /* 0x002fe40000000000 */
[----:B------:R-:W-:-:S06]  /*3180*/  FSETP.GEU.AND P1, PT, |R17|, 6.5827683646048100446e-37, PT ;  /* 0x036000001100780b */ /* 0x000fcc0003f2e200 */
[----:B------:R-:W-:-:S08]  /*3190*/  DFMA R12, R20, -R32, R16 ;  /* 0x80000020140c722b */ /* 0x000fd00000000010 */
[----:B------:R-:W-:-:S10]  /*31a0*/  DFMA R20, R14, R12, R20 ;  /* 0x0000000c0e14722b */ /* 0x000fd40000000014 */
[----:B------:R-:W-:-:S05]  /*31b0*/  FFMA R11, RZ, UR6, R21 ;  /* 0x00000006ff0b7c23 */ /* 0x000fca0008000015 */
[----:B------:R-:W-:-:S13]  /*31c0*/  FSETP.GT.AND P0, PT, |R11|, 1.469367938527859385e-39, PT ;  /* 0x001000000b00780b */ /* 0x000fda0003f04200 */
[----:B---3--:R-:W-:Y:S05]  /*31d0*/  @P0 BRA P1, `(.L_x_63) ;  /* 0x0000000000200947 */ /* 0x008fea0000800000 */
[----:B------:R-:W0:Y:S01]  /*31e0*/  LDCU.64 UR4, c[0x0][0x3c8] ;  /* 0x00007900ff0477ac */ /* 0x000e220008000a00 */
[----:B------:R-:W-:Y:S01]  /*31f0*/  IMAD.MOV.U32 R11, RZ, RZ, R17 ;  /* 0x000000ffff0b7224 */ /* 0x000fe200078e0011 */
[----:B------:R-:W-:Y:S01]  /*3200*/  MOV R12, 0x3240 ;  /* 0x00003240000c7802 */ /* 0x000fe20000000f00 */
[----:B0-----:R-:W-:Y:S01]  /*3210*/  IMAD.U32 R14, RZ, RZ, UR4 ;  /* 0x00000004ff0e7e24 */ /* 0x001fe2000f8e00ff */
[----:B------:R-:W-:-:S07]  /*3220*/  MOV R13, UR5 ;  /* 0x00000005000d7c02 */ /* 0x000fce0008000f00 */
[----:B-----5:R-:W-:Y:S05]  /*3230*/  CALL.REL.NOINC `($__internal_1_$__cuda_sm20_div_rn_f64_full) ;  /* 0x0000001000847944 */ /* 0x020fea0003c00000 */
[----:B------:R-:W-:Y:S02]  /*3240*/  IMAD.MOV.U32 R20, RZ, RZ, R14 ;  /* 0x000000ffff147224 */ /* 0x000fe400078e000e */
[----:B------:R-:W-:-:S07]  /*3250*/  IMAD.MOV.U32 R21, RZ, RZ, R11 ;  /* 0x000000ffff157224 */ /* 0x000fce00078e000b */
.L_x_63:
[----:B------:R-:W-:Y:S05]  /*3260*/  BSYNC.RECONVERGENT B2 ;  /* 0x0000000000027941 */ /* 0x000fea0003800200 */
.L_x_62:
[----:B------:R-:W0:Y:S01]  /*3270*/  LDCU.64 UR4, c[0x0][0x3a8] ;  /* 0x00007500ff0477ac */ /* 0x000e220008000a00 */
[----:B------:R-:W1:Y:S01]  /*3280*/  LDC.64 R32, c[0x0][0x3d0] ;  /* 0x0000f400ff207b82 */ /* 0x000e620000000a00 */
[----:B------:R-:W-:-:S07]  /*3290*/  IMAD.MOV.U32 R12, RZ, RZ, 0x1 ;  /* 0x00000001ff0c7424 */ /* 0x000fce00078e00ff */
[----:B------:R-:W2:Y:S01]  /*32a0*/  LDC.64 R16, c[0x0][0x3d8] ;  /* 0x0000f600ff107b82 */ /* 0x000ea20000000a00 */
[----:B0-----:R-:W-:Y:S01]  /*32b0*/  IADD3 R38, P0, PT, R38, UR4, RZ ;  /* 0x0000000426267c10 */ /* 0x001fe2000ff1e0ff */
[----:B------:R-:W0:Y:S03]  /*32c0*/  LDCU UR4, c[0x0][0x3d4] ;  /* 0x00007a80ff0477ac */ /* 0x000e260008000800 */
[----:B------:R-:W-:-:S05]  /*32d0*/  IADD3.X R39, PT, PT, R39, UR5, RZ, P0, !PT ;  /* 0x0000000527277c10 */ /* 0x000fca00087fe4ff */
[----:B------:R-:W3:Y:S01]  /*32e0*/  LDG.E.64 R22, desc[UR10][R38.64+-0x8] ;  /* 0xfffff80a26167981 */ /* 0x000ee2000c1e1b00 */
[----:B------:R-:W-:Y:S01]  /*32f0*/  BSSY.RECONVERGENT B2, `(.L_x_64) ;  /* 0x0000018000027945 */ /* 0x000fe20003800200 */
[----:B--2--5:R-:W-:Y:S01]  /*3300*/  DMUL R16, R30, R16 ;  /* 0x000000101e107228 */ /* 0x024fe20000000000 */
[----:B0-----:R-:W1:Y:S09]  /*3310*/  MUFU.RCP64H R13, UR4 ;  /* 0x00000004000d7d08 */ /* 0x001e720008001800 */
[----:B------:R-:W-:Y:S01]  /*3320*/  FSETP.GEU.AND P1, PT, |R17|, 6.5827683646048100446e-37, PT ;  /* 0x036000001100780b */ /* 0x000fe20003f2e200 */
[----:B-1----:R-:W-:-:S08]  /*3330*/  DFMA R14, R12, -R32, 1 ;  /* 0x3ff000000c0e742b */ /* 0x002fd00000000820 */
[----:B------:R-:W-:-:S08]  /*3340*/  DFMA R14, R14, R14, R14 ;  /* 0x0000000e0e0e722b */ /* 0x000fd0000000000e */
[----:B------:R-:W-:-:S08]  /*3350*/  DFMA R14, R12, R14, R12 ;  /* 0x0000000e0c0e722b */ /* 0x000fd0000000000c */
[----:B------:R-:W-:-:S08]  /*3360*/  DFMA R12, R14, -R32, 1 ;  /* 0x3ff000000e0c742b */ /* 0x000fd00000000820 */
[----:B------:R-:W-:-:S08]  /*3370*/  DFMA R34, R14, R12, R14 ;  /* 0x0000000c0e22722b */ /* 0x000fd0000000000e */
[----:B------:R-:W-:-:S08]  /*3380*/  DMUL R14, R34, R16 ;  /* 0x00000010220e7228 */ /* 0x000fd00000000000 */
[----:B------:R-:W-:-:S08]  /*3390*/  DFMA R12, R14, -R32, R16 ;  /* 0x800000200e0c722b */ /* 0x000fd00000000010 */
[----:B------:R-:W-:-:S10]  /*33a0*/  DFMA R14, R34, R12, R14 ;  /* 0x0000000c220e722b */ /* 0x000fd4000000000e */
[----:B------:R-:W-:-:S05]  /*33b0*/  FFMA R11, RZ, UR4, R15 ;  /* 0x00000004ff0b7c23 */ /* 0x000fca000800000f */
[----:B------:R-:W-:Y:S01]  /*33c0*/  FSETP.GT.AND P0, PT, |R11|, 1.469367938527859385e-39, PT ;  /* 0x001000000b00780b */ /* 0x000fe20003f04200 */
[----:B---3--:R-:W-:-:S08]  /*33d0*/  DADD R12, R30, -R22 ;  /* 0x000000001e0c7229 */ /* 0x008fd00000000816 */
        /* <DEDUP_REMOVED lines=8> */
[----:B------:R-:W-:-:S07]  /*3460*/  IMAD.MOV.U32 R15, RZ, RZ, R11 ;  /* 0x000000ffff0f7224 */ /* 0x000fce00078e000b */
.L_x_65:
[----:B------:R-:W-:Y:S05]  /*3470*/  BSYNC.RECONVERGENT B2 ;  /* 0x0000000000027941 */ /* 0x000fea0003800200 */
.L_x_64:
[----:B------:R-:W0:Y:S01]  /*3480*/  LDC.64 R12, c[0x0][0x3a8] ;  /* 0x0000ea00ff0c7b82 */ /* 0x000e220000000a00 */
[----:B------:R-:W2:Y:S07]  /*3490*/  LDG.E.64 R38, desc[UR10][R38.64+0x8] ;  /* 0x0000080a26267981 */ /* 0x000eae000c1e1b00 */
[----:B------:R-:W1:Y:S08]  /*34a0*/  LDC R33, c[0x0][0x3bc] ;  /* 0x0000ef00ff217b82 */ /* 0x000e700000000800 */
[----:B------:R-:W3:Y:S01]  /*34b0*/  LDC.64 R34, c[0x0][0x390] ;  /* 0x0000e400ff227b82 */ /* 0x000ee20000000a00 */
[----:B0-----:R-:W-:-:S06]  /*34c0*/  IMAD.WIDE R12, R10, 0x8, R12 ;  /* 0x000000080a0c7825 */ /* 0x001fcc00078e020c */
[----:B------:R-:W4:Y:S01]  /*34d0*/  LDG.E.64 R12, desc[UR10][R12.64] ;  /* 0x0000000a0c0c7981 */ /* 0x000f22000c1e1b00 */
[----:B-1----:R-:W-:-:S06]  /*34e0*/  IMAD.WIDE R32, R33, 0x8, R26 ;  /* 0x0000000821207825 */ /* 0x002fcc00078e021a */
[----:B------:R-:W5:Y:S01]  /*34f0*/  LDG.E.64 R32, desc[UR10][R32.64] ;  /* 0x0000000a20207981 */ /* 0x000f62000c1e1b00 */
[----:B---3--:R-:W-:-:S04]  /*3500*/  IMAD.WIDE R16, R6, 0x8, R34 ;  /* 0x0000000806107825 */ /* 0x008fc800078e0222 */
[----:B------:R-:W-:Y:S02]  /*3510*/  IMAD.WIDE R26, R10, 0x8, R34 ;  /* 0x000000080a1a7825 */ /* 0x000fe400078e0222 */
[----:B------:R-:W3:Y:S04]  /*3520*/  LDG.E.64 R16, desc[UR10][R16.64] ;  /* 0x0000000a10107981 */ /* 0x000ee8000c1e1b00 */
[----:B------:R-:W3:Y:S01]  /*3530*/  LDG.E.64 R26, desc[UR10][R26.64] ;  /* 0x0000000a1a1a7981 */ /* 0x000ee2000c1e1b00 */
[C---:B----4-:R-:W-:Y:S02]  /*3540*/  DADD R10, R30.reuse, -R12 ;  /* 0x000000001e0a7229 */ /* 0x050fe4000000080c */
[----:B------:R-:W-:-:S06]  /*3550*/  DADD R30, R30, R30 ;  /* 0x000000001e1e7229 */ /* 0x000fcc000000001e */
[----:B------:R-:W-:Y:S02]  /*3560*/  DFMA R10, R10, -R14, R20 ;  /* 0x8000000e0a0a722b */ /* 0x000fe40000000014 */
[----:B--2---:R-:W-:Y:S02]  /*3570*/  DADD R30, R38, -R30 ;  /* 0x00000000261e7229 */ /* 0x004fe4000000081e */
[----:B-----5:R-:W-:Y:S02]  /*3580*/  DADD R20, R32, R32 ;  /* 0x0000000020147229 */ /* 0x020fe40000000020 */
[----:B---3--:R-:W-:-:S04]  /*3590*/  DADD R14, R16, -R26 ;  /* 0x00000000100e7229 */ /* 0x008fc8000000081a */
[----:B------:R-:W-:Y:S02]  /*35a0*/  DADD R30, R22, R30 ;  /* 0x00000000161e7229 */ /* 0x000fe4000000001e */
[----:B------:R-:W-:Y:S02]  /*35b0*/  DADD R20, R32, -R20 ;  /* 0x0000000020147229 */ /* 0x000fe40000000814 */
[----:B------:R-:W-:-:S06]  /*35c0*/  DFMA R10, R14, -R2, R10 ;  /* 0x800000020e0a722b */ /* 0x000fcc000000000a */
[----:B------:R-:W-:Y:S02]  /*35d0*/  DADD R20, R12, R20 ;  /* 0x000000000c147229 */ /* 0x000fe40000000014 */
[----:B------:R-:W-:-:S08]  /*35e0*/  DFMA R10, R30, R4, R10 ;  /* 0x000000041e0a722b */ /* 0x000fd0000000000a */
[----:B------:R-:W-:-:S07]  /*35f0*/  DFMA R10, R20, R28, R10 ;  /* 0x0000001c140a722b */ /* 0x000fce000000000a */
[----:B------:R0:W-:Y:S04]  /*3600*/  STG.E.64 desc[UR10][R24.64], R10 ;  /* 0x0000000a18007986 */ /* 0x0001e8000c101b0a */
.L_x_48:
[----:B------:R-:W-:Y:S05]  /*3610*/  BSYNC.RECONVERGENT B1 ;  /* 0x0000000000017941 */ /* 0x000fea0003800200 */
.L_x_47:
[----:B------:R-:W-:-:S04]  /*3620*/  UISETP.NE.U32.AND UP0, UPT, UR13, URZ, UPT ;  /* 0x000000ff0d00728c */ /* 0x000fc8000bf05070 */
[----:B------:R-:W-:-:S09]  /*3630*/  UISETP.NE.AND.EX UP0, UPT, UR14, URZ, UPT, UP0 ;  /* 0x000000ff0e00728c */ /* 0x000fd2000bf05300 */
[----:B------:R-:W-:Y:S05]  /*3640*/  BRA.U UP0, `(.L_x_66) ;  /* 0x0000000100047547 */ /* 0x000fea000b800000 */
[----:B------:R-:W-:Y:S05]  /*3650*/  BPT.TRAP 0x1 ;  /* 0x000000040000795c */ /* 0x000fea0000300000 */
.L_x_66:
[----:B------:R-:W-:Y:S01]  /*3660*/  UMOV UR4, 0xffffffff ;  /* 0xffffffff00047882 */ /* 0x000fe20000000000 */
[----:B------:R-:W-:Y:S02]  /*3670*/  ISETP.NE.AND P0, PT, R0, RZ, PT ;  /* 0x000000ff0000720c */ /* 0x000fe40003f05270 */
[----:B------:R-:W-:Y:S11]  /*3680*/  BRA.DIV UR4, `(.L_x_67) ;  /* 0x0000000a04707947 */ /* 0x000ff6000b800000 */
[----:B------:R-:W-:Y:S06]  /*3690*/  BAR.SYNC.DEFER_BLOCKING 0x0 ;  /* 0x0000000000007b1d */ /* 0x000fec0000010000 */
.L_x_93:
[----:B------:R-:W-:Y:S04]  /*36a0*/  BSSY B0, `(.L_x_68) ;  /* 0x0000023000007945 */ /* 0x000fe80003800000 */
[----:B------:R-:W-:Y:S05]  /*36b0*/  @P0 BRA `(.L_x_69) ;  /* 0x0000000000840947 */ /* 0x000fea0003800000 */
[----:B-1----:R-:W1:Y:S01]  /*36c0*/  S2R R3, SR_LANEID ;  /* 0x0000000000037919 */ /* 0x002e620000000000 */
[----:B------:R-:W2:Y:S01]  /*36d0*/  S2UR UR7, SR_CTAID.Y ;  /* 0x00000000000779c3 */ /* 0x000ea20000002600 */
[----:B------:R-:W3:Y:S01]  /*36e0*/  LDCU UR4, c[0x0][0x370] ;  /* 0x00006e00ff0477ac */ /* 0x000ee20008000800 */
[----:B------:R-:W4:Y:S06]  /*36f0*/  LDCU UR5, c[0x0][0x374] ;  /* 0x00006e80ff0577ac */ /* 0x000f2c0008000800 */
[----:B------:R-:W5:Y:S01]  /*3700*/  S2UR UR8, SR_CTAID.Z ;  /* 0x00000000000879c3 */ /* 0x000f620000002700 */
[----:B------:R-:W0:Y:S01]  /*3710*/  LDCU UR6, c[0x0][0x378] ;  /* 0x00006f00ff0677ac */ /* 0x000e220008000800 */
[----:B------:R-:W-:-:S02]  /*3720*/  VOTEU.ANY UR9, UPT, PT ;  /* 0x0000000000097886 */ /* 0x000fc400038e0100 */
[----:B------:R-:W1:Y:S01]  /*3730*/  FLO.U32 R2, UR9 ;  /* 0x0000000900027d00 */ /* 0x000e6200080e0000 */
[----:B---3--:R-:W-:-:S07]  /*3740*/  UIADD3 UR4, UPT, UPT, URZ, -UR4, URZ ;  /* 0x80000004ff047290 */ /* 0x008fce000fffe0ff */
[----:B------:R-:W3:Y:S01]  /*3750*/  POPC R0, UR9 ;  /* 0x0000000900007d09 */ /* 0x000ee20008000000 */
[----:B--2---:R-:W-:Y:S02]  /*3760*/  UIADD3 UR7, UPT, UPT, UR12, UR7, URZ ;  /* 0x000000070c077290 */ /* 0x004fe4000fffe0ff */
[----:B----4-:R-:W-:-:S04]  /*3770*/  UIMAD UR4, UR4, UR5, URZ ;  /* 0x00000005040472a4 */ /* 0x010fc8000f8e02ff */
[----:B0-----:R-:W-:Y:S01]  /*3780*/  UIMAD UR4, UR6, UR4, -0x7fffffff ;  /* 0x80000001060474a4 */ /* 0x001fe2000f8e0204 */
[----:B-1----:R-:W-:Y:S01]  /*3790*/  ISETP.EQ.U32.AND P0, PT, R2, R3, PT ;  /* 0x000000030200720c */ /* 0x002fe20003f02070 */
[----:B-----5:R-:W-:-:S04]  /*37a0*/  UIADD3 UR8, UPT, UPT, -UR8, URZ, URZ ;  /* 0x000000ff08087290 */ /* 0x020fc8000fffe1ff */
[----:B------:R-:W-:-:S04]  /*37b0*/  UISETP.NE.AND UP0, UPT, UR7, UR8, UPT ;  /* 0x000000080700728c */ /* 0x000fc8000bf05270 */
[----:B------:R-:W-:-:S06]  /*37c0*/  USEL UR4, UR4, 0x1, !UP0 ;  /* 0x0000000104047887 */ /* 0x000fcc000c000000 */
[----:B---3--:R-:W-:Y:S01]  /*37d0*/  IMAD R3, R0, UR4, RZ ;  /* 0x0000000400037c24 */ /* 0x008fe2000f8e02ff */
        /* <DEDUP_REMOVED lines=8> */
[----:B0-----:R-:W-:-:S07]  /*3860*/  IMAD R0, R5, UR4, R0 ;  /* 0x0000000405007c24 */ /* 0x001fce000f8e0200 */
.L_x_70:
[----:B------:R-:W2:Y:S04]  /*3870*/  LD.E.STRONG.GPU R3, desc[UR10][R18.64+0x4] ;  /* 0x0000040a12037980 */ /* 0x000ea8000c10f900 */
[----:B--2---:R-:W-:Y:S01]  /*3880*/  CCTL.IVALL ;  /* 0x00000000ff00798f */ /* 0x004fe20002000000 */
[----:B------:R-:W-:Y:S05]  /*3890*/  YIELD ;  /* 0x0000000000007946 */ /* 0x000fea0003800000 */
[----:B------:R-:W-:-:S04]  /*38a0*/  LOP3.LUT R3, R3, R0, RZ, 0x3c, !PT ;  /* 0x0000000003037212 */ /* 0x000fc800078e3cff */
[----:B------:R-:W-:-:S13]  /*38b0*/  ISETP.GT.AND P0, PT, R3, -0x1, PT ;  /* 0xffffffff0300780c */ /* 0x000fda0003f04270 */
[----:B------:R-:W-:Y:S05]  /*38c0*/  @P0 BRA `(.L_x_70) ;  /* 0xfffffffc00e80947 */ /* 0x000fea000383ffff */
.L_x_69:
[----:B------:R-:W-:Y:S05]  /*38d0*/  BSYNC B0 ;  /* 0x0000000000007941 */ /* 0x000fea0003800000 */
.L_x_68:
[----:B------:R-:W-:-:S03]  /*38e0*/  UMOV UR4, 0xffffffff ;  /* 0xffffffff00047882 */ /* 0x000fc60000000000 */
[----:B------:R-:W-:Y:S05]  /*38f0*/  BRA.DIV UR4, `(.L_x_71) ;  /* 0x0000000a04007947 */ /* 0x000fea000b800000 */
[----:B------:R-:W-:Y:S06]  /*3900*/  BAR.SYNC.DEFER_BLOCKING 0x0 ;  /* 0x0000000000007b1d */ /* 0x000fec0000010000 */
.L_x_96:
[----:B------:R-:W2:Y:S01]  /*3910*/  LDC R6, c[0x0][0x3bc] ;  /* 0x0000ef00ff067b82 */ /* 0x000ea20000000800 */
[----:B------:R-:W3:Y:S01]  /*3920*/  LDCU.128 UR4, c[0x0][0x380] ;  /* 0x00007000ff0477ac */ /* 0x000ee20008000c00 */
[----:B------:R-:W-:Y:S02]  /*3930*/  IMAD.MOV.U32 R18, RZ, RZ, 0x0 ;  /* 0x00000000ff127424 */ /* 0x000fe400078e00ff */
[----:B------:R-:W-:-:S04]  /*3940*/  IMAD.MOV.U32 R19, RZ, RZ, 0x3ff00000 ;  /* 0x3ff00000ff137424 */ /* 0x000fc800078e00ff */
[----:B-1----:R-:W1:Y:S08]  /*3950*/  LDC.64 R2, c[0x0][0x380] ;  /* 0x0000e000ff027b82 */ /* 0x002e700000000a00 */
[----:B------:R-:W0:Y:S01]  /*3960*/  LDC.64 R20, c[0x0][0x388] ;  /* 0x0000e200ff147b82 */ /* 0x000e220000000a00 */
[----:B--2---:R-:W-:Y:S01]  /*3970*/  SHF.R.S32.HI R5, RZ, 0x1f, R6 ;  /* 0x0000001fff057819 */ /* 0x004fe20000011406 */
[-C--:B------:R-:W-:Y:S01]  /*3980*/  IMAD R13, R7, R6.reuse, RZ ;  /* 0x00000006070d7224 */ /* 0x080fe200078e02ff */
[----:B------:R-:W-:-:S04]  /*3990*/  IADD3 R0, P0, PT, R8, R6, RZ ;  /* 0x0000000608007210 */ /* 0x000fc80007f1e0ff */
[----:B------:R-:W-:Y:S01]  /*39a0*/  LEA.HI.X.SX32 R5, R8, R5, 0x1, P0 ;  /* 0x0000000508057211 */ /* 0x000fe200000f0eff */
[----:B------:R-:W-:-:S03]  /*39b0*/  IMAD.SHL.U32 R16, R0, 0x8, RZ ;  /* 0x0000000800107824 */ /* 0x000fc600078e00ff */
[----:B------:R-:W-:Y:S01]  /*39c0*/  SHF.L.U64.HI R0, R0, 0x3, R5 ;  /* 0x0000000300007819 */ /* 0x000fe20000010205 */
[--C-:B-1----:R-:W-:Y:S01]  /*39d0*/  IMAD.WIDE.U32 R4, R9, 0x8, R2.reuse ;  /* 0x0000000809047825 */ /* 0x102fe200078e0002 */
[C---:B---3--:R-:W-:Y:S02]  /*39e0*/  IADD3 R14, P0, PT, R16.reuse, UR4, RZ ;  /* 0x00000004100e7c10 */ /* 0x048fe4000ff1e0ff */
[----:B------:R-:W-:Y:S01]  /*39f0*/  IADD3 R16, P1, PT, R16, UR6, RZ ;  /* 0x0000000610107c10 */ /* 0x000fe2000ff3e0ff */
[----:B------:R-:W-:Y:S01]  /*3a00*/  IMAD.WIDE R2, R8, 0x8, R2 ;  /* 0x0000000808027825 */ /* 0x000fe200078e0202 */
[C---:B------:R-:W-:Y:S02]  /*3a10*/  IADD3.X R15, PT, PT, R0.reuse, UR5, RZ, P0, !PT ;  /* 0x00000005000f7c10 */ /* 0x040fe400087fe4ff */
[----:B------:R-:W-:Y:S01]  /*3a20*/  IADD3.X R17, PT, PT, R0, UR7, RZ, P1, !PT ;  /* 0x0000000700117c10 */ /* 0x000fe20008ffe4ff */
[C---:B------:R-:W-:Y:S02]  /*3a30*/  IMAD.WIDE R6, R13.reuse, 0x8, R4 ;  /* 0x000000080d067825 */ /* 0x040fe400078e0204 */
[----:B------:R-:W-:Y:S02]  /*3a40*/  STG.E.64 desc[UR10][R14.64+-0x8], RZ ;  /* 0xfffff8ff0e007986 */ /* 0x000fe4000c101b0a */
[----:B------:R-:W-:-:S02]  /*3a50*/  IMAD.IADD R13, R13, 0x1, R9 ;  /* 0x000000010d0d7824 */ /* 0x000fc400078e0209 */
[--C-:B0-----:R-:W-:Y:S01]  /*3a60*/  IMAD.WIDE R10, R8, 0x8, R20.reuse ;  /* 0x00000008080a7825 */ /* 0x101fe200078e0214 */
[----:B------:R-:W-:Y:S03]  /*3a70*/  STG.E.64 desc[UR10][R2.64], RZ ;  /* 0x000000ff02007986 */ /* 0x000fe6000c101b0a */
[--C-:B------:R-:W-:Y:S01]  /*3a80*/  IMAD.WIDE R12, R13, 0x8, R20.reuse ;  /* 0x000000080d0c7825 */ /* 0x100fe200078e0214 */
[----:B------:R-:W-:Y:S03]  /*3a90*/  STG.E.64 desc[UR10][R4.64], RZ ;  /* 0x000000ff04007986 */ /* 0x000fe6000c101b0a */
[----:B------:R-:W-:Y:S01]  /*3aa0*/  IMAD.WIDE.U32 R8, R9, 0x8, R20 ;  /* 0x0000000809087825 */ /* 0x000fe200078e0014 */
[----:B------:R-:W-:Y:S04]  /*3ab0*/  STG.E.64 desc[UR10][R6.64], R18 ;  /* 0x0000001206007986 */ /* 0x000fe8000c101b0a */
[----:B------:R-:W-:Y:S04]  /*3ac0*/  STG.E.64 desc[UR10][R16.64+-0x8], RZ ;  /* 0xfffff8ff10007986 */ /* 0x000fe8000c101b0a */
[----:B------:R-:W-:Y:S04]  /*3ad0*/  STG.E.64 desc[UR10][R10.64], RZ ;  /* 0x000000ff0a007986 */ /* 0x000fe8000c101b0a */
[----:B------:R-:W-:Y:S04]  /*3ae0*/  STG.E.64 desc[UR10][R12.64], RZ ;  /* 0x000000ff0c007986 */ /* 0x000fe8000c101b0a */
[----:B------:R-:W-:Y:S01]  /*3af0*/  STG.E.64 desc[UR10][R8.64], RZ ;  /* 0x000000ff08007986 */ /* 0x000fe2000c101b0a */
[----:B------:R-:W-:Y:S05]  /*3b00*/  EXIT ;  /* 0x000000000000794d */ /* 0x000fea0003800000 */
.L_x_30:
[----:B------:R-:W-:Y:S05]  /*3b10*/  BPT.TRAP 0x1 ;  /* 0x000000040000795c */ /* 0x000fea0000300000 */
.L_x_21:
[----:B------:R-:W-:Y:S01]  /*3b20*/  BSSY B0, `(.L_x_72) ;  /* 0x0000009000007945 */ /* 0x000fe20003800000 */
[----:B------:R-:W-:Y:S01]  /*3b30*/  CS2R R44, SRZ ;  /* 0x00000000002c7805 */ /* 0x000fe2000001ff00 */
[----:B------:R-:W-:-:S07]  /*3b40*/  IMAD.MOV.U32 R11, RZ, RZ, -0x1 ;  /* 0xffffffffff0b7424 */ /* 0x000fce00078e00ff */
[----:B01----:R-:W-:Y:S05]  /*3b50*/  WARPSYNC.COLLECTIVE.ALL `(.L_x_73) ;  /* 0x0000000000147948 */ /* 0x003fea0003c00000 */
[----:B------:R-:W-:-:S04]  /*3b60*/  SHF.L.U32 R45, R45, 0x10, RZ ;  /* 0x000000102d2d7819 */ /* 0x000fc800000006ff */
[----:B------:R-:W-:-:S05]  /*3b70*/  LOP3.LUT R45, R45, 0xf, R44, 0xf8, !PT ;  /* 0x0000000f2d2d7812 */ /* 0x000fca00078ef82c */
[----:B------:R2:W-:Y:S02]  /*3b80*/  BAR.SYNC.DEFER_BLOCKING R45, R45 ;  /* 0x0000002d0000731d */ /* 0x0005e40000010000 */
[----:B--2---:R-:W-:-:S04]  /*3b90*/  SHF.R.U32 R45, R45, 0x10, RZ ;  /* 0x000000102d2d7819 */ /* 0x004fc800000016ff */
[----:B01----:R-:W-:Y:S05]  /*3ba0*/  ENDCOLLECTIVE ;  /* 0x000000000000791b */ /* 0x003fea0003800000 */
.L_x_73:
[----:B------:R-:W-:Y:S05]  /*3bb0*/  BSYNC B0 ;  /* 0x0000000000007941 */ /* 0x000fea0003800000 */
.L_x_72:
[----:B------:R-:W-:Y:S05]  /*3bc0*/  BRA `(.L_x_74) ;  /* 0xffffffd400647947 */ /* 0x000fea000383ffff */
.L_x_31:
        /* <DEDUP_REMOVED lines=9> */
.L_x_76:
[----:B------:R-:W-:Y:S05]  /*3c60*/  BSYNC B0 ;  /* 0x0000000000007941 */ /* 0x000fea0003800000 */
.L_x_75:
[----:B------:R-:W-:Y:S05]  /*3c70*/  BRA `(.L_x_77) ;  /* 0xffffffdc009c7947 */ /* 0x000fea000383ffff */
.L_x_35:
        /* <DEDUP_REMOVED lines=9> */
.L_x_79:
[----:B------:R-:W-:Y:S05]  /*3d10*/  BSYNC B0 ;  /* 0x0000000000007941 */ /* 0x000fea0003800000 */
.L_x_78:
[----:B------:R-:W2:Y:S01]  /*3d20*/  LDG.E.64 R12, desc[UR10][R20.64+-0x10] ;  /* 0xfffff00a140c7981 */ /* 0x000ea2000c1e1b00 */
[----:B------:R-:W0:Y:S03]  /*3d30*/  LDC.64 R16, c[0x0][0x390] ;  /* 0x0000e400ff107b82 */ /* 0x000e260000000a00 */
[----:B--2---:R1:W-:Y:S04]  /*3d40*/  STG.E.64 desc[UR10][R20.64+-0x8], R12 ;  /* 0xfffff80c14007986 */ /* 0x0043e8000c101b0a */
[----:B------:R-:W2:Y:S01]  /*3d50*/  LDG.E.64 R14, desc[UR10][R28.64] ;  /* 0x0000000a1c0e7981 */ /* 0x000ea2000c1e1b00 */
[----:B0-----:R-:W-:Y:S01]  /*3d60*/  IMAD.WIDE R16, R8, 0x8, R16 ;  /* 0x0000000808107825 */ /* 0x001fe200078e0210 */
[----:B------:R-:W-:-:S02]  /*3d70*/  CS2R R44, SRZ ;  /* 0x00000000002c7805 */ /* 0x000fc4000001ff00 */
[----:B--2---:R1:W-:Y:S04]  /*3d80*/  STG.E.64 desc[UR10][R24.64], R14 ;  /* 0x0000000e18007986 */ /* 0x0043e8000c101b0a */
[----:B------:R-:W2:Y:S01]  /*3d90*/  LDG.E.64 R42, desc[UR10][R16.64+0x8] ;  /* 0x0000080a102a7981 */ /* 0x000ea2000c1e1b00 */
[----:B------:R-:W-:-:S03]  /*3da0*/  IMAD.MOV.U32 R11, RZ, RZ, -0x1 ;  /* 0xffffffffff0b7424 */ /* 0x000fc600078e00ff */
[----:B--2---:R1:W-:Y:S04]  /*3db0*/  STG.E.64 desc[UR10][R16.64], R42 ;  /* 0x0000002a10007986 */ /* 0x0043e8000c101b0a */
[----:B------:R1:W-:Y:S02]  /*3dc0*/  STG.E.64 desc[UR10][R34.64], RZ ;  /* 0x000000ff22007986 */ /* 0x0003e4000c101b0a */
[----:B-1----:R-:W-:Y:S05]  /*3dd0*/  WARPSYNC.COLLECTIVE.ALL `(.L_x_80) ;  /* 0x0000000000147948 */ /* 0x002fea0003c00000 */
[----:B------:R-:W-:-:S04]  /*3de0*/  SHF.L.U32 R45, R45, 0x10, RZ ;  /* 0x000000102d2d7819 */ /* 0x000fc800000006ff */
[----:B------:R-:W-:-:S05]  /*3df0*/  LOP3.LUT R45, R45, 0xf, R44, 0xf8, !PT ;  /* 0x0000000f2d2d7812 */ /* 0x000fca00078ef82c */
[----:B------:R0:W-:Y:S02]  /*3e00*/  BAR.SYNC.DEFER_BLOCKING R45, R45 ;  /* 0x0000002d0000731d */ /* 0x0001e40000010000 */
[----:B0-----:R-:W-:-:S04]  /*3e10*/  SHF.R.U32 R45, R45, 0x10, RZ ;  /* 0x000000102d2d7819 */ /* 0x001fc800000016ff */
[----:B-1----:R-:W-:Y:S05]  /*3e20*/  ENDCOLLECTIVE ;  /* 0x000000000000791b */ /* 0x002fea0003800000 */
.L_x_80:
[----:B------:R-:W-:Y:S05]  /*3e30*/  BRA `(.L_x_81) ;  /* 0xffffffdc00c07947 */ /* 0x000fea000383ffff */
.L_x_39:
[----:B------:R-:W-:Y:S01]  /*3e40*/  BSSY B0, `(.L_x_82) ;  /* 0x0000009000007945 */ /* 0x000fe20003800000 */
[----:B------:R-:W-:Y:S01]  /*3e50*/  CS2R R44, SRZ ;  /* 0x00000000002c7805 */ /* 0x000fe2000001ff00 */
[----:B------:R-:W-:-:S07]  /*3e60*/  IMAD.MOV.U32 R11, RZ, RZ, -0x1 ;  /* 0xffffffffff0b7424 */ /* 0x000fce00078e00ff */
[----:B0-----:R-:W-:Y:S05]  /*3e70*/  WARPSYNC.COLLECTIVE.ALL `(.L_x_83) ;  /* 0x0000000000147948 */ /* 0x001fea0003c00000 */
[----:B------:R-:W-:-:S04]  /*3e80*/  SHF.L.U32 R45, R45, 0x10, RZ ;  /* 0x000000102d2d7819 */ /* 0x000fc800000006ff */
[----:B------:R-:W-:-:S05]  /*3e90*/  LOP3.LUT R45, R45, 0xf, R44, 0xf8, !PT ;  /* 0x0000000f2d2d7812 */ /* 0x000fca00078ef82c */
[----:B------:R1:W-:Y:S02]  /*3ea0*/  BAR.SYNC.DEFER_BLOCKING R45, R45 ;  /* 0x0000002d0000731d */ /* 0x0003e40000010000 */
[----:B-1----:R-:W-:-:S04]  /*3eb0*/  SHF.R.U32 R45, R45, 0x10, RZ ;  /* 0x000000102d2d7819 */ /* 0x002fc800000016ff */
[----:B0-----:R-:W-:Y:S05]  /*3ec0*/  ENDCOLLECTIVE ;  /* 0x000000000000791b */ /* 0x001fea0003800000 */
.L_x_83:
[----:B------:R-:W-:Y:S05]  /*3ed0*/  BSYNC B0 ;  /* 0x0000000000007941 */ /* 0x000fea0003800000 */
.L_x_82:
[----:B------:R-:W-:Y:S05]  /*3ee0*/  BRA `(.L_x_84) ;  /* 0xffffffe000007947 */ /* 0x000fea000383ffff */
.L_x_42:
[----:B------:R-:W-:Y:S01]  /*3ef0*/  BSSY B0, `(.L_x_85) ;  /* 0x0000009000007945 */ /* 0x000fe20003800000 */
[----:B------:R-:W-:Y:S01]  /*3f00*/  CS2R R44, SRZ ;  /* 0x00000000002c7805 */ /* 0x000fe2000001ff00 */
[----:B------:R-:W-:-:S07]  /*3f10*/  IMAD.MOV.U32 R11, RZ, RZ, -0x1 ;  /* 0xffffffffff0b7424 */ /* 0x000fce00078e00ff */
[----:B-1----:R-:W-:Y:S05]  /*3f20*/  WARPSYNC.COLLECTIVE.ALL `(.L_x_86) ;  /* 0x0000000000147948 */ /* 0x002fea0003c00000 */
[----:B------:R-:W-:-:S04]  /*3f30*/  SHF.L.U32 R45, R45, 0x10, RZ ;  /* 0x000000102d2d7819 */ /* 0x000fc800000006ff */
[----:B------:R-:W-:-:S05]  /*3f40*/  LOP3.LUT R45, R45, 0xf, R44, 0xf8, !PT ;  /* 0x0000000f2d2d7812 */ /* 0x000fca00078ef82c */
[----:B------:R0:W-:Y:S02]  /*3f50*/  BAR.SYNC.DEFER_BLOCKING R45, R45 ;  /* 0x0000002d0000731d */ /* 0x0001e40000010000 */
[----:B0-----:R-:W-:-:S04]  /*3f60*/  SHF.R.U32 R45, R45, 0x10, RZ ;  /* 0x000000102d2d7819 */ /* 0x001fc800000016ff */
[----:B-1----:R-:W-:Y:S05]  /*3f70*/  ENDCOLLECTIVE ;  /* 0x000000000000791b */ /* 0x002fea0003800000 */
.L_x_86:
[----:B------:R-:W-:Y:S05]  /*3f80*/  BSYNC B0 ;  /* 0x0000000000007941 */ /* 0x000fea0003800000 */
.L_x_85:
[----:B------:R-:W-:Y:S05]  /*3f90*/  BRA `(.L_x_87) ;  /* 0xffffffe000307947 */ /* 0x000fea000383ffff */
.L_x_46:
        /* <DEDUP_REMOVED lines=9> */
.L_x_89:
[----:B------:R-:W-:Y:S05]  /*4030*/  BSYNC B0 ;  /* 0x0000000000007941 */ /* 0x000fea0003800000 */
.L_x_88:
[----:B------:R-:W-:Y:S05]  /*4040*/  BRA `(.L_x_90) ;  /* 0xffffffe000a07947 */ /* 0x000fea000383ffff */
.L_x_67:
[----:B------:R-:W-:Y:S01]  /*4050*/  BSSY B0, `(.L_x_91) ;  /* 0x0000009000007945 */ /* 0x000fe20003800000 */
[----:B------:R-:W-:Y:S01]  /*4060*/  CS2R R44, SRZ ;  /* 0x00000000002c7805 */ /* 0x000fe2000001ff00 */
[----:B0-----:R-:W-:-:S07]  /*4070*/  IMAD.MOV.U32 R11, RZ, RZ, -0x1 ;  /* 0xffffffffff0b7424 */ /* 0x001fce00078e00ff */
[----:B-1----:R-:W-:Y:S05]  /*4080*/  WARPSYNC.COLLECTIVE.ALL `(.L_x_92) ;  /* 0x0000000000147948 */ /* 0x002fea0003c00000 */
[----:B------:R-:W-:-:S04]  /*4090*/  SHF.L.U32 R45, R45, 0x10, RZ ;  /* 0x000000102d2d7819 */ /* 0x000fc800000006ff */
[----:B------:R-:W-:-:S05]  /*40a0*/  LOP3.LUT R45, R45, 0xf, R44, 0xf8, !PT ;  /* 0x0000000f2d2d7812 */ /* 0x000fca00078ef82c */
[----:B------:R0:W-:Y:S02]  /*40b0*/  BAR.SYNC.DEFER_BLOCKING R45, R45 ;  /* 0x0000002d0000731d */ /* 0x0001e40000010000 */
[----:B0-----:R-:W-:-:S04]  /*40c0*/  SHF.R.U32 R45, R45, 0x10, RZ ;  /* 0x000000102d2d7819 */ /* 0x001fc800000016ff */
[----:B-1----:R-:W-:Y:S05]  /*40d0*/  ENDCOLLECTIVE ;  /* 0x000000000000791b */ /* 0x002fea0003800000 */
.L_x_92:
[----:B------:R-:W-:Y:S05]  /*40e0*/  BSYNC B0 ;  /* 0x0000000000007941 */ /* 0x000fea0003800000 */
.L_x_91:
[----:B------:R-:W-:Y:S05]  /*40f0*/  BRA `(.L_x_93) ;  /* 0xfffffff400687947 */ /* 0x000fea000383ffff */
.L_x_71:
        /* <DEDUP_REMOVED lines=9> */
.L_x_95:
[----:B------:R-:W-:Y:S05]  /*4190*/  BSYNC B0 ;  /* 0x0000000000007941 */ /* 0x000fea0003800000 */
.L_x_94:
[----:B------:R-:W-:Y:S05]  /*41a0*/  BRA `(.L_x_96) ;  /* 0xfffffff400d87947 */ /* 0x000fea000383ffff */
        .weak           $__internal_0_$__cuda_sm20_dblrcp_rn_slowpath_v3
        .type           $__internal_0_$__cuda_sm20_dblrcp_rn_slowpath_v3,@function
        .size           $__internal_0_$__cuda_sm20_dblrcp_rn_slowpath_v3,($__internal_1_$__cuda_sm20_div_rn_f64_full - $__internal_0_$__cuda_sm20_dblrcp_rn_slowpath_v3)
$__internal_0_$__cuda_sm20_dblrcp_rn_slowpath_v3:
[----:B------:R-:W0:Y:S08]  /*41b0*/  LDC.64 R16, c[0x0][0x3d8] ;  /* 0x0000f600ff107b82 */ /* 0x000e300000000a00 */
[----:B------:R-:W1:Y:S01]  /*41c0*/  LDC R5, c[0x0][0x3dc] ;  /* 0x0000f700ff057b82 */ /* 0x000e620000000800 */
[----:B0-----:R-:W-:-:S14]  /*41d0*/  DSETP.GTU.AND P0, PT, |R16|, +INF , PT ;  /* 0x7ff000001000742a */ /* 0x001fdc0003f0c200 */
[----:B-1----:R-:W-:Y:S05]  /*41e0*/  @P0 BRA `(.L_x_97) ;  /* 0x0000000000800947 */ /* 0x002fea0003800000 */
[----:B------:R-:W-:-:S05]  /*41f0*/  LOP3.LUT R11, R5, 0x7fffffff, RZ, 0xc0, !PT ;  /* 0x7fffffff050b7812 */ /* 0x000fca00078ec0ff */
[----:B------:R-:W-:-:S05]  /*4200*/  VIADD R15, R11, 0xffffffff ;  /* 0xffffffff0b0f7836 */ /* 0x000fca0000000000 */
[----:B------:R-:W-:-:S13]  /*4210*/  ISETP.GE.U32.AND P0, PT, R15, 0x7fefffff, PT ;  /* 0x7fefffff0f00780c */ /* 0x000fda0003f06070 */
[----:B------:R-:W-:Y:S02]  /*4220*/  @P0 LOP3.LUT R29, R5, 0x7ff00000, RZ, 0x3c, !PT ;  /* 0x7ff00000051d0812 */ /* 0x000fe400078e3cff */
[----:B------:R-:W-:Y:S01]  /*4230*/  @P0 MOV R28, RZ ;  /* 0x000000ff001c0202 */ /* 0x000fe20000000f00 */
[----:B------:R-:W-:Y:S06]  /*4240*/  @P0 BRA `(.L_x_98) ;  /* 0x0000000000700947 */ /* 0x000fec0003800000 */
[----:B------:R-:W-:-:S13]  /*4250*/  ISETP.GE.U32.AND P0, PT, R11, 0x1000001, PT ;  /* 0x010000010b00780c */ /* 0x000fda0003f06070 */
[----:B------:R-:W-:Y:S05]  /*4260*/  @!P0 BRA `(.L_x_99) ;  /* 0x0000000000388947 */ /* 0x000fea0003800000 */
[----:B------:R-:W0:Y:S01]  /*4270*/  LDCU UR4, c[0x0][0x3d8] ;  /* 0x00007b00ff0477ac */ /* 0x000e220008000800 */
[----:B------:R-:W-:-:S04]  /*4280*/  VIADD R29, R5, 0xc0200000 ;  /* 0xc0200000051d7836 */ /* 0x000fc80000000000 */
[----:B------:R-:W1:Y:S01]  /*4290*/  MUFU.RCP64H R31, R29 ;  /* 0x0000001d001f7308 */ /* 0x000e620000001800 */
[----:B0-----:R-:W-:-:S06]  /*42a0*/  IMAD.U32 R28, RZ, RZ, UR4 ;  /* 0x00000004ff1c7e24 */ /* 0x001fcc000f8e00ff */
[----:B-1----:R-:W-:-:S08]  /*42b0*/  DFMA R32, -R28, R30, 1 ;  /* 0x3ff000001c20742b */ /* 0x002fd0000000011e */
[----:B------:R-:W-:-:S08]  /*42c0*/  DFMA R32, R32, R32, R32 ;  /* 0x000000202020722b */ /* 0x000fd00000000020 */
[----:B------:R-:W-:-:S08]  /*42d0*/  DFMA R32, R30, R32, R30 ;  /* 0x000000201e20722b */ /* 0x000fd0000000001e */
[----:B------:R-:W-:-:S08]  /*42e0*/  DFMA R30, -R28, R32, 1 ;  /* 0x3ff000001c1e742b */ /* 0x000fd00000000120 */
[----:B------:R-:W-:-:S08]  /*42f0*/  DFMA R30, R32, R30, R32 ;  /* 0x0000001e201e722b */ /* 0x000fd00000000020 */
[----:B------:R-:W-:-:S08]  /*4300*/  DMUL R30, R30, 2.2250738585072013831e-308 ;  /* 0x001000001e1e7828 */ /* 0x000fd00000000000 */
[----:B------:R-:W-:-:S08]  /*4310*/  DFMA R16, R30, -R16, 1 ;  /* 0x3ff000001e10742b */ /* 0x000fd00000000810 */
[----:B------:R-:W-:-:S08]  /*4320*/  DFMA R16, R16, R16, R16 ;  /* 0x000000101010722b */ /* 0x000fd00000000010 */
[----:B------:R-:W-:Y:S01]  /*4330*/  DFMA R28, R30, R16, R30 ;  /* 0x000000101e1c722b */ /* 0x000fe2000000001e */
[----:B------:R-:W-:Y:S10]  /*4340*/  BRA `(.L_x_98) ;  /* 0x0000000000307947 */ /* 0x000ff40003800000 */
.L_x_99:
[----:B------:R-:W-:Y:S01]  /*4350*/  DMUL R16, R16, 8.11296384146066816958e+31 ;  /* 0x4690000010107828 */ /* 0x000fe20000000000 */
[----:B------:R-:W-:-:S05]  /*4360*/  IMAD.MOV.U32 R28, RZ, RZ, R30 ;  /* 0x000000ffff1c7224 */ /* 0x000fca00078e001e */
[----:B------:R-:W0:Y:S02]  /*4370*/  MUFU.RCP64H R29, R17 ;  /* 0x00000011001d7308 */ /* 0x000e240000001800 */
[----:B0-----:R-:W-:-:S08]  /*4380*/  DFMA R30, -R16, R28, 1 ;  /* 0x3ff00000101e742b */ /* 0x001fd0000000011c */
[----:B------:R-:W-:-:S08]  /*4390*/  DFMA R30, R30, R30, R30 ;  /* 0x0000001e1e1e722b */ /* 0x000fd0000000001e */
[----:B------:R-:W-:-:S08]  /*43a0*/  DFMA R30, R28, R30, R28 ;  /* 0x0000001e1c1e722b */ /* 0x000fd0000000001c */
[----:B------:R-:W-:-:S08]  /*43b0*/  DFMA R28, -R16, R30, 1 ;  /* 0x3ff00000101c742b */ /* 0x000fd0000000011e */
[----:B------:R-:W-:-:S08]  /*43c0*/  DFMA R28, R30, R28, R30 ;  /* 0x0000001c1e1c722b */ /* 0x000fd0000000001e */
[----:B------:R-:W-:Y:S01]  /*43d0*/  DMUL R28, R28, 8.11296384146066816958e+31 ;  /* 0x469000001c1c7828 */ /* 0x000fe20000000000 */
[----:B------:R-:W-:Y:S10]  /*43e0*/  BRA `(.L_x_98) ;  /* 0x0000000000087947 */ /* 0x000ff40003800000 */
.L_x_97:
[----:B------:R-:W0:Y:S01]  /*43f0*/  LDC R28, c[0x0][0x3d8] ;  /* 0x0000f600ff1c7b82 */ /* 0x000e220000000800 */
[----:B------:R-:W-:-:S07]  /*4400*/  LOP3.LUT R29, R5, 0x80000, RZ, 0xfc, !PT ;  /* 0x00080000051d7812 */ /* 0x000fce00078efcff */
.L_x_98:
[----:B------:R-:W-:Y:S02]  /*4410*/  IMAD.MOV.U32 R15, RZ, RZ, 0x0 ;  /* 0x00000000ff0f7424 */ /* 0x000fe400078e00ff */
[----:B0-----:R-:W-:Y:S02]  /*4420*/  IMAD.MOV.U32 R16, RZ, RZ, R28 ;  /* 0x000000ffff107224 */ /* 0x001fe400078e001c */
[----:B------:R-:W-:Y:S01]  /*4430*/  IMAD.MOV.U32 R17, RZ, RZ, R29 ;  /* 0x000000ffff117224 */ /* 0x000fe200078e001d */
[----:B------:R-:W-:Y:S06]  /*4440*/  RET.REL.NODEC R14 `(_Z3calPdS_S_S_S_S_S_iiiidddid) ;  /* 0xffffffb80eec7950 */ /* 0x000fec0003c3ffff */
        .weak           $__internal_1_$__cuda_sm20_div_rn_f64_full
        .type           $__internal_1_$__cuda_sm20_div_rn_f64_full,@function
        .size           $__internal_1_$__cuda_sm20_div_rn_f64_full,($_Z3calPdS_S_S_S_S_S_iiiidddid$__internal_accurate_pow - $__internal_1_$__cuda_sm20_div_rn_f64_full)
$__internal_1_$__cuda_sm20_div_rn_f64_full:
[C---:B------:R-:W-:Y:S01]  /*4450*/  FSETP.GEU.AND P0, PT, |R13|.reuse, 1.469367938527859385e-39, PT ;  /* 0x001000000d00780b */ /* 0x040fe20003f0e200 */
[--C-:B------:R-:W-:Y:S01]  /*4460*/  IMAD.MOV.U32 R42, RZ, RZ, R14.reuse ;  /* 0x000000ffff2a7224 */ /* 0x100fe200078e000e */
[----:B------:R-:W-:Y:S01]  /*4470*/  LOP3.LUT R15, R13, 0x800fffff, RZ, 0xc0, !PT ;  /* 0x800fffff0d0f7812 */ /* 0x000fe200078ec0ff */
[----:B------:R-:W-:Y:S01]  /*4480*/  IMAD.MOV.U32 R43, RZ, RZ, R13 ;  /* 0x000000ffff2b7224 */ /* 0x000fe200078e000d */
[----:B------:R-:W-:Y:S01]  /*4490*/  BSSY.RECONVERGENT B0, `(.L_x_100) ;  /* 0x000005c000007945 */ /* 0x000fe20003800200 */
[----:B------:R-:W-:Y:S01]  /*44a0*/  IMAD.MOV.U32 R44, RZ, RZ, R14 ;  /* 0x000000ffff2c7224 */ /* 0x000fe200078e000e */
[----:B------:R-:W-:Y:S01]  /*44b0*/  LOP3.LUT R45, R15, 0x3ff00000, RZ, 0xfc, !PT ;  /* 0x3ff000000f2d7812 */ /* 0x000fe200078efcff */
[----:B------:R-:W-:Y:S01]  /*44c0*/  IMAD.MOV.U32 R47, RZ, RZ, R11 ;  /* 0x000000ffff2f7224 */ /* 0x000fe200078e000b */
[----:B------:R-:W-:Y:S01]  /*44d0*/  LOP3.LUT R15, R13, 0x7ff00000, RZ, 0xc0, !PT ;  /* 0x7ff000000d0f7812 */ /* 0x000fe200078ec0ff */
[----:B------:R-:W-:Y:S02]  /*44e0*/  IMAD.MOV.U32 R52, RZ, RZ, 0x1 ;  /* 0x00000001ff347424 */ /* 0x000fe400078e00ff */
[----:B------:R-:W-:Y:S01]  /*44f0*/  IMAD.MOV.U32 R46, RZ, RZ, R16 ;  /* 0x000000ffff2e7224 */ /* 0x000fe200078e0010 */
[C---:B------:R-:W-:Y:S01]  /*4500*/  FSETP.GEU.AND P2, PT, |R47|.reuse, 1.469367938527859385e-39, PT ;  /* 0x001000002f00780b */ /* 0x040fe20003f4e200 */
[----:B------:R-:W-:Y:S01]  /*4510*/  @!P0 DMUL R44, R42, 8.98846567431157953865e+307 ;  /* 0x7fe000002a2c8828 */ /* 0x000fe20000000000 */
[----:B------:R-:W-:Y:S01]  /*4520*/  LOP3.LUT R11, R47, 0x7ff00000, RZ, 0xc0, !PT ;  /* 0x7ff000002f0b7812 */ /* 0x000fe200078ec0ff */
[----:B------:R-:W-:-:S02]  /*4530*/  IMAD.MOV.U32 R13, RZ, RZ, 0x1ca00000 ;  /* 0x1ca00000ff0d7424 */ /* 0x000fc400078e00ff */
[----:B------:R-:W-:Y:S01]  /*4540*/  IMAD.MOV.U32 R48, RZ, RZ, R46 ;  /* 0x000000ffff307224 */ /* 0x000fe200078e002e */
[----:B------:R-:W-:Y:S01]  /*4550*/  ISETP.GE.U32.AND P1, PT, R11, R15, PT ;  /* 0x0000000f0b00720c */ /* 0x000fe20003f26070 */
[----:B------:R-:W0:Y:S04]  /*4560*/  MUFU.RCP64H R53, R45 ;  /* 0x0000002d00357308 */ /* 0x000e280000001800 */
[----:B------:R-:W-:Y:S02]  /*4570*/  @!P0 LOP3.LUT R15, R45, 0x7ff00000, RZ, 0xc0, !PT ;  /* 0x7ff000002d0f8812 */ /* 0x000fe400078ec0ff */
[----:B------:R-:W-:-:S04]  /*4580*/  @!P2 LOP3.LUT R14, R43, 0x7ff00000, RZ, 0xc0, !PT ;  /* 0x7ff000002b0ea812 */ /* 0x000fc800078ec0ff */
[----:B------:R-:W-:Y:S02]  /*4590*/  @!P2 ISETP.GE.U32.AND P3, PT, R11, R14, PT ;  /* 0x0000000e0b00a20c */ /* 0x000fe40003f66070 */
[----:B------:R-:W-:-:S04]  /*45a0*/  SEL R14, R13, 0x63400000, !P1 ;  /* 0x634000000d0e7807 */ /* 0x000fc80004800000 */
[----:B------:R-:W-:Y:S01]  /*45b0*/  LOP3.LUT R49, R14, 0x800fffff, R47, 0xf8, !PT ;  /* 0x800fffff0e317812 */ /* 0x000fe200078ef82f */
[----:B0-----:R-:W-:Y:S01]  /*45c0*/  DFMA R16, R52, -R44, 1 ;  /* 0x3ff000003410742b */ /* 0x001fe2000000082c */
[----:B------:R-:W-:-:S07]  /*45d0*/  IMAD.MOV.U32 R14, RZ, RZ, R11 ;  /* 0x000000ffff0e7224 */ /* 0x000fce00078e000b */
[----:B------:R-:W-:-:S08]  /*45e0*/  DFMA R16, R16, R16, R16 ;  /* 0x000000101010722b */ /* 0x000fd00000000010 */
[----:B------:R-:W-:Y:S01]  /*45f0*/  DFMA R52, R52, R16, R52 ;  /* 0x000000103434722b */ /* 0x000fe20000000034 */
[----:B------:R-:W-:-:S04]  /*4600*/  @!P2 SEL R16, R13, 0x63400000, !P3 ;  /* 0x634000000d10a807 */ /* 0x000fc80005800000 */
[----:B------:R-:W-:-:S03]  /*4610*/  @!P2 LOP3.LUT R16, R16, 0x80000000, R47, 0xf8, !PT ;  /* 0x800000001010a812 */ /* 0x000fc600078ef82f */
[----:B------:R-:W-:Y:S01]  /*4620*/  DFMA R50, R52, -R44, 1 ;  /* 0x3ff000003432742b */ /* 0x000fe2000000082c */
[----:B------:R-:W-:Y:S01]  /*4630*/  @!P2 LOP3.LUT R17, R16, 0x100000, RZ, 0xfc, !PT ;  /* 0x001000001011a812 */ /* 0x000fe200078efcff */
[----:B------:R-:W-:-:S06]  /*4640*/  @!P2 IMAD.MOV.U32 R16, RZ, RZ, RZ ;  /* 0x000000ffff10a224 */ /* 0x000fcc00078e00ff */
[----:B------:R-:W-:Y:S02]  /*4650*/  DFMA R52, R52, R50, R52 ;  /* 0x000000323434722b */ /* 0x000fe40000000034 */
[----:B------:R-:W-:Y:S01]  /*4660*/  @!P2 DFMA R48, R48, 2, -R16 ;  /* 0x400000003030a82b */ /* 0x000fe20000000810 */
[----:B------:R-:W-:-:S07]  /*4670*/  VIADD R17, R15, 0xffffffff ;  /* 0xffffffff0f117836 */ /* 0x000fce0000000000 */
[----:B------:R-:W-:Y:S02]  /*4680*/  DMUL R50, R52, R48 ;  /* 0x0000003034327228 */ /* 0x000fe40000000000 */
[----:B------:R-:W-:-:S05]  /*4690*/  @!P2 LOP3.LUT R14, R49, 0x7ff00000, RZ, 0xc0, !PT ;  /* 0x7ff00000310ea812 */ /* 0x000fca00078ec0ff */
[----:B------:R-:W-:Y:S01]  /*46a0*/  VIADD R16, R14, 0xffffffff ;  /* 0xffffffff0e107836 */ /* 0x000fe20000000000 */
[----:B------:R-:W-:-:S04]  /*46b0*/  DFMA R54, R50, -R44, R48 ;  /* 0x8000002c3236722b */ /* 0x000fc80000000030 */
[----:B------:R-:W-:-:S04]  /*46c0*/  ISETP.GT.U32.AND P0, PT, R16, 0x7feffffe, PT ;  /* 0x7feffffe1000780c */ /* 0x000fc80003f04070 */
[----:B------:R-:W-:Y:S01]  /*46d0*/  ISETP.GT.U32.OR P0, PT, R17, 0x7feffffe, P0 ;  /* 0x7feffffe1100780c */ /* 0x000fe20000704470 */
[----:B------:R-:W-:-:S12]  /*46e0*/  DFMA R16, R52, R54, R50 ;  /* 0x000000363410722b */ /* 0x000fd80000000032 */
[----:B------:R-:W-:Y:S05]  /*46f0*/  @P0 BRA `(.L_x_101) ;  /* 0x0000000000740947 */ /* 0x000fea0003800000 */
[----:B------:R-:W-:Y:S01]  /*4700*/  LOP3.LUT R14, R43, 0x7ff00000, RZ, 0xc0, !PT ;  /* 0x7ff000002b0e7812 */ /* 0x000fe200078ec0ff */
[----:B------:R-:W-:-:S03]  /*4710*/  IMAD.MOV.U32 R46, RZ, RZ, RZ ;  /* 0x000000ffff2e7224 */ /* 0x000fc600078e00ff */
[CC--:B------:R-:W-:Y:S02]  /*4720*/  VIADDMNMX R15, R11.reuse, -R14.reuse, 0xb9600000, !PT ;  /* 0xb96000000b0f7446 */ /* 0x0c0fe4000780090e */
[----:B------:R-:W-:Y:S02]  /*4730*/  ISETP.GE.U32.AND P0, PT, R11, R14, PT ;  /* 0x0000000e0b00720c */ /* 0x000fe40003f06070 */
[----:B------:R-:W-:Y:S02]  /*4740*/  VIMNMX R15, PT, PT, R15, 0x46a00000, PT ;  /* 0x46a000000f0f7848 */ /* 0x000fe40003fe0100 */
[----:B------:R-:W-:-:S05]  /*4750*/  SEL R14, R13, 0x63400000, !P0 ;  /* 0x634000000d0e7807 */ /* 0x000fca0004000000 */
[----:B------:R-:W-:-:S04]  /*4760*/  IMAD.IADD R15, R15, 0x1, -R14 ;  /* 0x000000010f0f7824 */ /* 0x000fc800078e0a0e */
[----:B------:R-:W-:-:S06]  /*4770*/  VIADD R47, R15, 0x7fe00000 ;  /* 0x7fe000000f2f7836 */ /* 0x000fcc0000000000 */
[----:B------:R-:W-:-:S10]  /*4780*/  DMUL R50, R16, R46 ;  /* 0x0000002e10327228 */ /* 0x000fd40000000000 */
[----:B------:R-:W-:-:S13]  /*4790*/  FSETP.GTU.AND P0, PT, |R51|, 1.469367938527859385e-39, PT ;  /* 0x001000003300780b */ /* 0x000fda0003f0c200 */
[----:B------:R-:W-:Y:S05]  /*47a0*/  @P0 BRA `(.L_x_102) ;  /* 0x0000000000a80947 */ /* 0x000fea0003800000 */
[----:B------:R-:W-:Y:S01]  /*47b0*/  DFMA R44, R16, -R44, R48 ;  /* 0x8000002c102c722b */ /* 0x000fe20000000030 */
[----:B------:R-:W-:-:S09]  /*47c0*/  MOV R46, RZ ;  /* 0x000000ff002e7202 */ /* 0x000fd20000000f00 */
[C---:B------:R-:W-:Y:S02]  /*47d0*/  FSETP.NEU.AND P0, PT, R45.reuse, RZ, PT ;  /* 0x000000ff2d00720b */ /* 0x040fe40003f0d000 */
[----:B------:R-:W-:-:S04]  /*47e0*/  LOP3.LUT R11, R45, 0x80000000, R43, 0x48, !PT ;  /* 0x800000002d0b7812 */ /* 0x000fc800078e482b */
[----:B------:R-:W-:-:S07]  /*47f0*/  LOP3.LUT R47, R11, R47, RZ, 0xfc, !PT ;  /* 0x0000002f0b2f7212 */ /* 0x000fce00078efcff */
[----:B------:R-:W-:Y:S05]  /*4800*/  @!P0 BRA `(.L_x_102) ;  /* 0x0000000000908947 */ /* 0x000fea0003800000 */
[----:B------:R-:W-:Y:S01]  /*4810*/  IMAD.MOV R43, RZ, RZ, -R15 ;  /* 0x000000ffff2b7224 */ /* 0x000fe200078e0a0f */
[----:B------:R-:W-:Y:S01]  /*4820*/  IADD3 R15, PT, PT, -R15, -0x43300000, RZ ;  /* 0xbcd000000f0f7810 */ /* 0x000fe20007ffe1ff */
[----:B------:R-:W-:-:S06]  /*4830*/  IMAD.MOV.U32 R42, RZ, RZ, RZ ;  /* 0x000000ffff2a7224 */ /* 0x000fcc00078e00ff */
[----:B------:R-:W-:Y:S02]  /*4840*/  DFMA R42, R50, -R42, R16 ;  /* 0x8000002a322a722b */ /* 0x000fe40000000010 */
[----:B------:R-:W-:-:S08]  /*4850*/  DMUL.RP R16, R16, R46 ;  /* 0x0000002e10107228 */ /* 0x000fd00000008000 */
[----:B------:R-:W-:Y:S02]  /*4860*/  FSETP.NEU.AND P0, PT, |R43|, R15, PT ;  /* 0x0000000f2b00720b */ /* 0x000fe40003f0d200 */
[----:B------:R-:W-:Y:S02]  /*4870*/  LOP3.LUT R11, R17, R11, RZ, 0x3c, !PT ;  /* 0x0000000b110b7212 */ /* 0x000fe400078e3cff */
[----:B------:R-:W-:Y:S02]  /*4880*/  FSEL R14, R16, R50, !P0 ;  /* 0x00000032100e7208 */ /* 0x000fe40004000000 */
[----:B------:R-:W-:-:S03]  /*4890*/  FSEL R15, R11, R51, !P0 ;  /* 0x000000330b0f7208 */ /* 0x000fc60004000000 */
[----:B------:R-:W-:Y:S02]  /*48a0*/  IMAD.MOV.U32 R50, RZ, RZ, R14 ;  /* 0x000000ffff327224 */ /* 0x000fe400078e000e */
[----:B------:R-:W-:Y:S01]  /*48b0*/  IMAD.MOV.U32 R51, RZ, RZ, R15 ;  /* 0x000000ffff337224 */ /* 0x000fe200078e000f */
[----:B------:R-:W-:Y:S06]  /*48c0*/  BRA `(.L_x_102) ;  /* 0x0000000000607947 */ /* 0x000fec0003800000 */
.L_x_101:
[----:B------:R-:W-:-:S14]  /*48d0*/  DSETP.NAN.AND P0, PT, R46, R46, PT ;  /* 0x0000002e2e00722a */ /* 0x000fdc0003f08000 */
[----:B------:R-:W-:Y:S05]  /*48e0*/  @P0 BRA `(.L_x_103) ;  /* 0x00000000004c0947 */ /* 0x000fea0003800000 */
[----:B------:R-:W-:-:S14]  /*48f0*/  DSETP.NAN.AND P0, PT, R42, R42, PT ;  /* 0x0000002a2a00722a */ /* 0x000fdc0003f08000 */
[----:B------:R-:W-:Y:S05]  /*4900*/  @P0 BRA `(.L_x_104) ;  /* 0x0000000000340947 */ /* 0x000fea0003800000 */
[----:B------:R-:W-:Y:S01]  /*4910*/  ISETP.NE.AND P0, PT, R14, R15, PT ;  /* 0x0000000f0e00720c */ /* 0x000fe20003f05270 */
[----:B------:R-:W-:Y:S02]  /*4920*/  IMAD.MOV.U32 R50, RZ, RZ, 0x0 ;  /* 0x00000000ff327424 */ /* 0x000fe400078e00ff */
[----:B------:R-:W-:-:S10]  /*4930*/  IMAD.MOV.U32 R51, RZ, RZ, -0x80000 ;  /* 0xfff80000ff337424 */ /* 0x000fd400078e00ff */
[----:B------:R-:W-:Y:S05]  /*4940*/  @!P0 BRA `(.L_x_102) ;  /* 0x0000000000408947 */ /* 0x000fea0003800000 */
[----:B------:R-:W-:Y:S02]  /*4950*/  ISETP.NE.AND P0, PT, R14, 0x7ff00000, PT ;  /* 0x7ff000000e00780c */ /* 0x000fe40003f05270 */
[----:B------:R-:W-:Y:S02]  /*4960*/  LOP3.LUT R11, R47, 0x80000000, R43, 0x48, !PT ;  /* 0x800000002f0b7812 */ /* 0x000fe400078e482b */
[----:B------:R-:W-:-:S13]  /*4970*/  ISETP.EQ.OR P0, PT, R15, RZ, !P0 ;  /* 0x000000ff0f00720c */ /* 0x000fda0004702670 */
[----:B------:R-:W-:Y:S01]  /*4980*/  @P0 LOP3.LUT R13, R11, 0x7ff00000, RZ, 0xfc, !PT ;  /* 0x7ff000000b0d0812 */ /* 0x000fe200078efcff */
[----:B------:R-:W-:Y:S02]  /*4990*/  @!P0 IMAD.MOV.U32 R50, RZ, RZ, RZ ;  /* 0x000000ffff328224 */ /* 0x000fe400078e00ff */
[----:B------:R-:W-:Y:S02]  /*49a0*/  @!P0 IMAD.MOV.U32 R51, RZ, RZ, R11 ;  /* 0x000000ffff338224 */ /* 0x000fe400078e000b */
[----:B------:R-:W-:Y:S02]  /*49b0*/  @P0 IMAD.MOV.U32 R50, RZ, RZ, RZ ;  /* 0x000000ffff320224 */ /* 0x000fe400078e00ff */
[----:B------:R-:W-:Y:S01]  /*49c0*/  @P0 IMAD.MOV.U32 R51, RZ, RZ, R13 ;  /* 0x000000ffff330224 */ /* 0x000fe200078e000d */
[----:B------:R-:W-:Y:S06]  /*49d0*/  BRA `(.L_x_102) ;  /* 0x00000000001c7947 */ /* 0x000fec0003800000 */
.L_x_104:
[----:B------:R-:W-:Y:S01]  /*49e0*/  LOP3.LUT R11, R43, 0x80000, RZ, 0xfc, !PT ;  /* 0x000800002b0b7812 */ /* 0x000fe200078efcff */
[----:B------:R-:W-:-:S04]  /*49f0*/  IMAD.MOV.U32 R50, RZ, RZ, R42 ;  /* 0x000000ffff327224 */ /* 0x000fc800078e002a */
[----:B------:R-:W-:Y:S01]  /*4a00*/  IMAD.MOV.U32 R51, RZ, RZ, R11 ;  /* 0x000000ffff337224 */ /* 0x000fe200078e000b */
[----:B------:R-:W-:Y:S06]  /*4a10*/  BRA `(.L_x_102) ;  /* 0x00000000000c7947 */ /* 0x000fec0003800000 */
.L_x_103:
[----:B------:R-:W-:Y:S01]  /*4a20*/  LOP3.LUT R11, R47, 0x80000, RZ, 0xfc, !PT ;  /* 0x000800002f0b7812 */ /* 0x000fe200078efcff */
[----:B------:R-:W-:-:S04]  /*4a30*/  IMAD.MOV.U32 R50, RZ, RZ, R46 ;  /* 0x000000ffff327224 */ /* 0x000fc800078e002e */
[----:B------:R-:W-:-:S07]  /*4a40*/  IMAD.MOV.U32 R51, RZ, RZ, R11 ;  /* 0x000000ffff337224 */ /* 0x000fce00078e000b */
.L_x_102:
[----:B------:R-:W-:Y:S05]  /*4a50*/  BSYNC.RECONVERGENT B0 ;  /* 0x0000000000007941 */ /* 0x000fea0003800200 */
.L_x_100:
[----:B------:R-:W-:Y:S02]  /*4a60*/  IMAD.MOV.U32 R13, RZ, RZ, 0x0 ;  /* 0x00000000ff0d7424 */ /* 0x000fe400078e00ff */
[----:B------:R-:W-:Y:S02]  /*4a70*/  IMAD.MOV.U32 R14, RZ, RZ, R50 ;  /* 0x000000ffff0e7224 */ /* 0x000fe400078e0032 */
[----:B------:R-:W-:Y:S01]  /*4a80*/  IMAD.MOV.U32 R11, RZ, RZ, R51 ;  /* 0x000000ffff0b7224 */ /* 0x000fe200078e0033 */
[----:B------:R-:W-:Y:S06]  /*4a90*/  RET.REL.NODEC R12 `(_Z3calPdS_S_S_S_S_S_iiiidddid) ;  /* 0xffffffb40c587950 */ /* 0x000fec0003c3ffff */
        .type           $_Z3calPdS_S_S_S_S_S_iiiidddid$__internal_accurate_pow,@function
        .size           $_Z3calPdS_S_S_S_S_S_iiiidddid$__internal_accurate_pow,(.L_x_109 - $_Z3calPdS_S_S_S_S_S_iiiidddid$__internal_accurate_pow)
$_Z3calPdS_S_S_S_S_S_iiiidddid$__internal_accurate_pow:
[----:B------:R-:W-:Y:S01]  /*4aa0*/  ISETP.GT.U32.AND P6, PT, R13, 0xfffff, PT ;  /* 0x000fffff0d00780c */ /* 0x000fe20003fc4070 */
[--C-:B------:R-:W-:Y:S01]  /*4ab0*/  IMAD.MOV.U32 R15, RZ, RZ, R13.reuse ;  /* 0x000000ffff0f7224 */ /* 0x100fe200078e000d */
[----:B------:R-:W-:Y:S01]  /*4ac0*/  SHF.R.U32.HI R11, RZ, 0x14, R13 ;  /* 0x00000014ff0b7819 */ /* 0x000fe2000001160d */
[----:B------:R-:W-:Y:S01]  /*4ad0*/  IMAD.MOV.U32 R42, RZ, RZ, RZ ;  /* 0x000000ffff2a7224 */ /* 0x000fe200078e00ff */
[----:B------:R-:W-:Y:S01]  /*4ae0*/  UMOV UR4, 0x7d2cafe2 ;  /* 0x7d2cafe200047882 */ /* 0x000fe20000000000 */
[----:B------:R-:W-:Y:S01]  /*4af0*/  UMOV UR5, 0x3eb0f5ff ;  /* 0x3eb0f5ff00057882 */ /* 0x000fe20000000000 */
[----:B------:R-:W-:Y:S01]  /*4b00*/  UMOV UR6, 0x3b39803f ;  /* 0x3b39803f00067882 */ /* 0x000fe20000000000 */
[----:B------:R-:W-:-:S06]  /*4b10*/  UMOV UR7, 0x3c7abc9e ;  /* 0x3c7abc9e00077882 */ /* 0x000fcc0000000000 */
[----:B------:R-:W-:-:S10]  /*4b20*/  @!P6 DMUL R16, R14, 1.80143985094819840000e+16 ;  /* 0x435000000e10e828 */ /* 0x000fd40000000000 */
[----:B------:R-:W-:Y:S01]  /*4b30*/  @!P6 IMAD.MOV.U32 R13, RZ, RZ, R17 ;  /* 0x000000ffff0de224 */ /* 0x000fe200078e0011 */
[----:B------:R-:W-:Y:S01]  /*4b40*/  @!P6 LEA.HI R11, R17, 0xffffffca, RZ, 0xc ;  /* 0xffffffca110be811 */ /* 0x000fe200078f60ff */
[----:B------:R-:W-:-:S03]  /*4b50*/  @!P6 IMAD.MOV.U32 R14, RZ, RZ, R16 ;  /* 0x000000ffff0ee224 */ /* 0x000fc600078e0010 */
[----:B------:R-:W-:Y:S02]  /*4b60*/  LOP3.LUT R13, R13, 0x800fffff, RZ, 0xc0, !PT ;  /* 0x800fffff0d0d7812 */ /* 0x000fe400078ec0ff */
[----:B------:R-:W-:Y:S02]  /*4b70*/  MOV R16, R14 ;  /* 0x0000000e00107202 */ /* 0x000fe40000000f00 */
[----:B------:R-:W-:Y:S01]  /*4b80*/  LOP3.LUT R15, R13, 0x3ff00000, RZ, 0xfc, !PT ;  /* 0x3ff000000d0f7812 */ /* 0x000fe200078efcff */
[----:B------:R-:W-:-:S03]  /*4b90*/  VIADD R13, R11, 0xfffffc01 ;  /* 0xfffffc010b0d7836 */ /* 0x000fc60000000000 */
[----:B------:R-:W-:Y:S01]  /*4ba0*/  ISETP.GE.U32.AND P6, PT, R15, 0x3ff6a09f, PT ;  /* 0x3ff6a09f0f00780c */ /* 0x000fe20003fc6070 */
[----:B------:R-:W-:-:S12]  /*4bb0*/  IMAD.MOV.U32 R17, RZ, RZ, R15 ;  /* 0x000000ffff117224 */ /* 0x000fd800078e000f */
[----:B------:R-:W-:Y:S02]  /*4bc0*/  @P6 VIADD R14, R17, 0xfff00000 ;  /* 0xfff00000110e6836 */ /* 0x000fe40000000000 */
[----:B------:R-:W-:Y:S02]  /*4bd0*/  @P6 VIADD R13, R11, 0xfffffc02 ;  /* 0xfffffc020b0d6836 */ /* 0x000fe40000000000 */
[----:B------:R-:W-:-:S06]  /*4be0*/  @P6 IMAD.MOV.U32 R17, RZ, RZ, R14 ;  /* 0x000000ffff116224 */ /* 0x000fcc00078e000e */
[C---:B------:R-:W-:Y:S02]  /*4bf0*/  DADD R46, R16.reuse, 1 ;  /* 0x3ff00000102e7429 */ /* 0x040fe40000000000 */
[----:B------:R-:W-:Y:S01]  /*4c00*/  DADD R14, R16, -1 ;  /* 0xbff00000100e7429 */ /* 0x000fe20000000000 */
[----:B------:R-:W-:-:S03]  /*4c10*/  IMAD.MOV.U32 R16, RZ, RZ, 0x41ad3b5a ;  /* 0x41ad3b5aff107424 */ /* 0x000fc600078e00ff */
[----:B------:R-:W0:Y:S01]  /*4c20*/  MUFU.RCP64H R43, R47 ;  /* 0x0000002f002b7308 */ /* 0x000e220000001800 */
[----:B------:R-:W-:Y:S01]  /*4c30*/  IMAD.MOV.U32 R17, RZ, RZ, 0x3ed0f5d2 ;  /* 0x3ed0f5d2ff117424 */ /* 0x000fe200078e00ff */
[----:B0-----:R-:W-:-:S08]  /*4c40*/  DFMA R44, -R46, R42, 1 ;  /* 0x3ff000002e2c742b */ /* 0x001fd0000000012a */
[----:B------:R-:W-:-:S08]  /*4c50*/  DFMA R44, R44, R44, R44 ;  /* 0x0000002c2c2c722b */ /* 0x000fd0000000002c */
[----:B------:R-:W-:-:S08]  /*4c60*/  DFMA R44, R42, R44, R42 ;  /* 0x0000002c2a2c722b */ /* 0x000fd0000000002a */
[----:B------:R-:W-:-:S08]  /*4c70*/  DMUL R54, R14, R44 ;  /* 0x0000002c0e367228 */ /* 0x000fd00000000000 */
[----:B------:R-:W-:-:S08]  /*4c80*/  DFMA R54, R14, R44, R54 ;  /* 0x0000002c0e36722b */ /* 0x000fd00000000036 */
[----:B------:R-:W-:Y:S02]  /*4c90*/  DMUL R42, R54, R54 ;  /* 0x00000036362a7228 */ /* 0x000fe40000000000 */
[----:B------:R-:W-:-:S06]  /*4ca0*/  DADD R52, R14, -R54 ;  /* 0x000000000e347229 */ /* 0x000fcc0000000836 */
[----:B------:R-:W-:Y:S01]  /*4cb0*/  DFMA R16, R42, UR4, R16 ;  /* 0x000000042a107c2b */ /* 0x000fe20008000010 */
[----:B------:R-:W-:Y:S01]  /*4cc0*/  UMOV UR4, 0x75488a3f ;  /* 0x75488a3f00047882 */ /* 0x000fe20000000000 */
[----:B------:R-:W-:Y:S01]  /*4cd0*/  UMOV UR5, 0x3ef3b20a ;  /* 0x3ef3b20a00057882 */ /* 0x000fe20000000000 */
[----:B------:R-:W-:-:S05]  /*4ce0*/  DADD R52, R52, R52 ;  /* 0x0000000034347229 */ /* 0x000fca0000000034 */
[----:B------:R-:W-:Y:S01]  /*4cf0*/  DFMA R16, R42, R16, UR4 ;  /* 0x000000042a107e2b */ /* 0x000fe20008000010 */
[----:B------:R-:W-:Y:S01]  /*4d00*/  UMOV UR4, 0xe4faecd5 ;  /* 0xe4faecd500047882 */ /* 0x000fe20000000000 */
[----:B------:R-:W-:Y:S01]  /*4d10*/  UMOV UR5, 0x3f1745cd ;  /* 0x3f1745cd00057882 */ /* 0x000fe20000000000 */
[-C--:B------:R-:W-:Y:S02]  /*4d20*/  DFMA R52, R14, -R54.reuse, R52 ;  /* 0x800000360e34722b */ /* 0x080fe40000000034 */
[----:B------:R-:W-:-:S03]  /*4d30*/  DMUL R14, R54, R54 ;  /* 0x00000036360e7228 */ /* 0x000fc60000000000 */
[----:B------:R-:W-:Y:S01]  /*4d40*/  DFMA R16, R42, R16, UR4 ;  /* 0x000000042a107e2b */ /* 0x000fe20008000010 */
[----:B------:R-:W-:Y:S01]  /*4d50*/  UMOV UR4, 0x258a578b ;  /* 0x258a578b00047882 */ /* 0x000fe20000000000 */
[----:B------:R-:W-:Y:S01]  /*4d60*/  UMOV UR5, 0x3f3c71c7 ;  /* 0x3f3c71c700057882 */ /* 0x000fe20000000000 */
[----:B------:R-:W-:-:S05]  /*4d70*/  DMUL R52, R44, R52 ;  /* 0x000000342c347228 */ /* 0x000fca0000000000 */
[----:B------:R-:W-:Y:S01]  /*4d80*/  DFMA R16, R42, R16, UR4 ;  /* 0x000000042a107e2b */ /* 0x000fe20008000010 */
[----:B------:R-:W-:Y:S01]  /*4d90*/  UMOV UR4, 0x9242b910 ;  /* 0x9242b91000047882 */ /* 0x000fe20000000000 */
[----:B------:R-:W-:-:S03]  /*4da0*/  UMOV UR5, 0x3f624924 ;  /* 0x3f62492400057882 */ /* 0x000fc60000000000 */
[----:B------:R-:W-:Y:S02]  /*4db0*/  VIADD R45, R53, 0x100000 ;  /* 0x00100000352d7836 */ /* 0x000fe40000000000 */
[----:B------:R-:W-:Y:S01]  /*4dc0*/  IMAD.MOV.U32 R44, RZ, RZ, R52 ;  /* 0x000000ffff2c7224 */ /* 0x000fe200078e0034 */
[----:B------:R-:W-:Y:S01]  /*4dd0*/  DFMA R16, R42, R16, UR4 ;  /* 0x000000042a107e2b */ /* 0x000fe20008000010 */
[----:B------:R-:W-:Y:S01]  /*4de0*/  UMOV UR4, 0x99999dfb ;  /* 0x99999dfb00047882 */ /* 0x000fe20000000000 */
[----:B------:R-:W-:-:S06]  /*4df0*/  UMOV UR5, 0x3f899999 ;  /* 0x3f89999900057882 */ /* 0x000fcc0000000000 */
[----:B------:R-:W-:Y:S01]  /*4e00*/  DFMA R16, R42, R16, UR4 ;  /* 0x000000042a107e2b */ /* 0x000fe20008000010 */
[----:B------:R-:W-:Y:S01]  /*4e10*/  UMOV UR4, 0x55555555 ;  /* 0x5555555500047882 */ /* 0x000fe20000000000 */
[----:B------:R-:W-:-:S06]  /*4e20*/  UMOV UR5, 0x3fb55555 ;  /* 0x3fb5555500057882 */ /* 0x000fcc0000000000 */
[----:B------:R-:W-:-:S08]  /*4e30*/  DFMA R50, R42, R16, UR4 ;  /* 0x000000042a327e2b */ /* 0x000fd00008000010 */
[----:B------:R-:W-:Y:S01]  /*4e40*/  DADD R48, -R50, UR4 ;  /* 0x0000000432307e29 */ /* 0x000fe20008000100 */
[----:B------:R-:W-:Y:S01]  /*4e50*/  UMOV UR4, 0xb9e7b0 ;  /* 0x00b9e7b000047882 */ /* 0x000fe20000000000 */
[----:B------:R-:W-:-:S06]  /*4e60*/  UMOV UR5, 0x3c46a4cb ;  /* 0x3c46a4cb00057882 */ /* 0x000fcc0000000000 */
[----:B------:R-:W-:Y:S02]  /*4e70*/  DFMA R48, R42, R16, R48 ;  /* 0x000000102a30722b */ /* 0x000fe40000000030 */
[C---:B------:R-:W-:Y:S02]  /*4e80*/  DFMA R16, R54.reuse, R54, -R14 ;  /* 0x000000363610722b */ /* 0x040fe4000000080e */
[----:B------:R-:W-:-:S04]  /*4e90*/  DMUL R42, R54, R14 ;  /* 0x0000000e362a7228 */ /* 0x000fc80000000000 */
[----:B------:R-:W-:Y:S01]  /*4ea0*/  DADD R48, R48, -UR4 ;  /* 0x8000000430307e29 */ /* 0x000fe20008000000 */
[----:B------:R-:W-:Y:S01]  /*4eb0*/  UMOV UR4, 0x80000000 ;  /* 0x8000000000047882 */ /* 0x000fe20000000000 */
[C---:B------:R-:W-:Y:S01]  /*4ec0*/  DFMA R44, R54.reuse, R44, R16 ;  /* 0x0000002c362c722b */ /* 0x040fe20000000010 */
[----:B------:R-:W-:Y:S01]  /*4ed0*/  UMOV UR5, 0x43300000 ;  /* 0x4330000000057882 */ /* 0x000fe20000000000 */
[----:B------:R-:W-:-:S04]  /*4ee0*/  DFMA R16, R54, R14, -R42 ;  /* 0x0000000e3610722b */ /* 0x000fc8000000082a */
[----:B------:R-:W-:-:S04]  /*4ef0*/  DADD R46, R50, R48 ;  /* 0x00000000322e7229 */ /* 0x000fc80000000030 */
[----:B------:R-:W-:-:S04]  /*4f00*/  DFMA R16, R52, R14, R16 ;  /* 0x0000000e3410722b */ /* 0x000fc80000000010 */
[----:B------:R-:W-:Y:S02]  /*4f10*/  DMUL R14, R46, R42 ;  /* 0x0000002a2e0e7228 */ /* 0x000fe40000000000 */
[----:B------:R-:W-:Y:S02]  /*4f20*/  DADD R50, R50, -R46 ;  /* 0x0000000032327229 */ /* 0x000fe4000000082e */
[----:B------:R-:W-:-:S04]  /*4f30*/  DFMA R16, R54, R44, R16 ;  /* 0x0000002c3610722b */ /* 0x000fc80000000010 */
[----:B------:R-:W-:Y:S02]  /*4f40*/  DFMA R44, R46, R42, -R14 ;  /* 0x0000002a2e2c722b */ /* 0x000fe4000000080e */
[----:B------:R-:W-:-:S06]  /*4f50*/  DADD R50, R48, R50 ;  /* 0x0000000030327229 */ /* 0x000fcc0000000032 */
[----:B------:R-:W-:-:S08]  /*4f60*/  DFMA R16, R46, R16, R44 ;  /* 0x000000102e10722b */ /* 0x000fd0000000002c */
[----:B------:R-:W-:-:S08]  /*4f70*/  DFMA R50, R50, R42, R16 ;  /* 0x0000002a3232722b */ /* 0x000fd00000000010 */
[----:B------:R-:W-:-:S08]  /*4f80*/  DADD R42, R14, R50 ;  /* 0x000000000e2a7229 */ /* 0x000fd00000000032 */
[--C-:B------:R-:W-:Y:S02]  /*4f90*/  DADD R16, R54, R42.reuse ;  /* 0x0000000036107229 */ /* 0x100fe4000000002a */
[----:B------:R-:W-:-:S06]  /*4fa0*/  DADD R14, R14, -R42 ;  /* 0x000000000e0e7229 */ /* 0x000fcc000000082a */
[----:B------:R-:W-:Y:S02]  /*4fb0*/  DADD R54, R54, -R16 ;  /* 0x0000000036367229 */ /* 0x000fe40000000810 */
[----:B------:R-:W-:-:S06]  /*4fc0*/  DADD R14, R50, R14 ;  /* 0x00000000320e7229 */ /* 0x000fcc000000000e */
[----:B------:R-:W-:Y:S01]  /*4fd0*/  DADD R54, R42, R54 ;  /* 0x000000002a367229 */ /* 0x000fe20000000036 */
[----:B------:R-:W-:Y:S01]  /*4fe0*/  LOP3.LUT R42, R13, 0x80000000, RZ, 0x3c, !PT ;  /* 0x800000000d2a7812 */ /* 0x000fe200078e3cff */
[----:B------:R-:W-:-:S06]  /*4ff0*/  IMAD.MOV.U32 R43, RZ, RZ, 0x43300000 ;  /* 0x43300000ff2b7424 */ /* 0x000fcc00078e00ff */
[----:B------:R-:W-:Y:S02]  /*5000*/  DADD R14, R14, R54 ;  /* 0x000000000e0e7229 */ /* 0x000fe40000000036 */
[----:B------:R-:W-:Y:S01]  /*5010*/  DADD R42, R42, -UR4 ;  /* 0x800000042a2a7e29 */ /* 0x000fe20008000000 */
[----:B------:R-:W-:Y:S01]  /*5020*/  UMOV UR4, 0xfefa39ef ;  /* 0xfefa39ef00047882 */ /* 0x000fe20000000000 */
[----:B------:R-:W-:-:S04]  /*5030*/  UMOV UR5, 0x3fe62e42 ;  /* 0x3fe62e4200057882 */ /* 0x000fc80000000000 */
[----:B------:R-:W-:-:S08]  /*5040*/  DADD R52, R52, R14 ;  /* 0x0000000034347229 */ /* 0x000fd0000000000e */
[----:B------:R-:W-:-:S08]  /*5050*/  DADD R44, R16, R52 ;  /* 0x00000000102c7229 */ /* 0x000fd00000000034 */
[--C-:B------:R-:W-:Y:S02]  /*5060*/  DFMA R14, R42, UR4, R44.reuse ;  /* 0x000000042a0e7c2b */ /* 0x100fe4000800002c */
[----:B------:R-:W-:-:S06]  /*5070*/  DADD R46, R16, -R44 ;  /* 0x00000000102e7229 */ /* 0x000fcc000000082c */
[----:B------:R-:W-:Y:S02]  /*5080*/  DFMA R16, R42, -UR4, R14 ;  /* 0x800000042a107c2b */ /* 0x000fe4000800000e */
[----:B------:R-:W-:-:S06]  /*5090*/  DADD R46, R52, R46 ;  /* 0x00000000342e7229 */ /* 0x000fcc000000002e */
[----:B------:R-:W-:-:S08]  /*50a0*/  DADD R16, -R44, R16 ;  /* 0x000000002c107229 */ /* 0x000fd00000000110 */
[----:B------:R-:W-:-:S08]  /*50b0*/  DADD R16, R46, -R16 ;  /* 0x000000002e107229 */ /* 0x000fd00000000810 */
[----:B------:R-:W-:-:S08]  /*50c0*/  DFMA R42, R42, UR6, R16 ;  /* 0x000000062a2a7c2b */ /* 0x000fd00008000010 */
[----:B------:R-:W-:-:S08]  /*50d0*/  DADD R16, R14, R42 ;  /* 0x000000000e107229 */ /* 0x000fd0000000002a */
[----:B------:R-:W-:Y:S02]  /*50e0*/  DADD R44, R14, -R16 ;  /* 0x000000000e2c7229 */ /* 0x000fe40000000810 */
[----:B------:R-:W-:-:S06]  /*50f0*/  DMUL R14, R16, 2 ;  /* 0x40000000100e7828 */ /* 0x000fcc0000000000 */
[----:B------:R-:W-:Y:S02]  /*5100*/  DADD R42, R42, R44 ;  /* 0x000000002a2a7229 */ /* 0x000fe4000000002c */
[----:B------:R-:W-:Y:S01]  /*5110*/  DFMA R16, R16, 2, -R14 ;  /* 0x400000001010782b */ /* 0x000fe2000000080e */
[----:B------:R-:W-:Y:S02]  /*5120*/  IMAD.MOV.U32 R44, RZ, RZ, 0x652b82fe ;  /* 0x652b82feff2c7424 */ /* 0x000fe400078e00ff */
[----:B------:R-:W-:-:S05]  /*5130*/  IMAD.MOV.U32 R45, RZ, RZ, 0x3ff71547 ;  /* 0x3ff71547ff2d7424 */ /* 0x000fca00078e00ff */
[----:B------:R-:W-:-:S08]  /*5140*/  DFMA R42, R42, 2, R16 ;  /* 0x400000002a2a782b */ /* 0x000fd00000000010 */
[----:B------:R-:W-:-:S08]  /*5150*/  DADD R46, R14, R42 ;  /* 0x000000000e2e7229 */ /* 0x000fd0000000002a */
[----:B------:R-:W-:Y:S02]  /*5160*/  DFMA R44, R46, R44, 6.75539944105574400000e+15 ;  /* 0x433800002e2c742b */ /* 0x000fe4000000002c */
[----:B------:R-:W-:-:S06]  /*5170*/  FSETP.GEU.AND P6, PT, |R47|, 4.1917929649353027344, PT ;  /* 0x4086232b2f00780b */ /* 0x000fcc0003fce200 */
[----:B------:R-:W-:-:S08]  /*5180*/  DADD R16, R44, -6.75539944105574400000e+15 ;  /* 0xc33800002c107429 */ /* 0x000fd00000000000 */
[----:B------:R-:W-:Y:S01]  /*5190*/  DFMA R48, R16, -UR4, R46 ;  /* 0x8000000410307c2b */ /* 0x000fe2000800002e */
[----:B------:R-:W-:Y:S01]  /*51a0*/  UMOV UR4, 0x3b39803f ;  /* 0x3b39803f00047882 */ /* 0x000fe20000000000 */
[----:B------:R-:W-:-:S06]  /*51b0*/  UMOV UR5, 0x3c7abc9e ;  /* 0x3c7abc9e00057882 */ /* 0x000fcc0000000000 */
[----:B------:R-:W-:Y:S01]  /*51c0*/  DFMA R48, R16, -UR4, R48 ;  /* 0x8000000410307c2b */ /* 0x000fe20008000030 */
[----:B------:R-:W-:Y:S01]  /*51d0*/  UMOV UR4, 0x69ce2bdf ;  /* 0x69ce2bdf00047882 */ /* 0x000fe20000000000 */
[----:B------:R-:W-:Y:S01]  /*51e0*/  IMAD.MOV.U32 R16, RZ, RZ, -0x35dec16 ;  /* 0xfca213eaff107424 */ /* 0x000fe200078e00ff */
[----:B------:R-:W-:Y:S01]  /*51f0*/  UMOV UR5, 0x3e5ade15 ;  /* 0x3e5ade1500057882 */ /* 0x000fe20000000000 */
[----:B------:R-:W-:-:S06]  /*5200*/  IMAD.MOV.U32 R17, RZ, RZ, 0x3e928af3 ;  /* 0x3e928af3ff117424 */ /* 0x000fcc00078e00ff */
[----:B------:R-:W-:Y:S01]  /*5210*/  DFMA R16, R48, UR4, R16 ;  /* 0x0000000430107c2b */ /* 0x000fe20008000010 */
[----:B------:R-:W-:Y:S01]  /*5220*/  UMOV UR4, 0x62401315 ;  /* 0x6240131500047882 */ /* 0x000fe20000000000 */
[----:B------:R-:W-:-:S06]  /*5230*/  UMOV UR5, 0x3ec71dee ;  /* 0x3ec71dee00057882 */ /* 0x000fcc0000000000 */
[----:B------:R-:W-:Y:S01]  /*5240*/  DFMA R16, R48, R16, UR4 ;  /* 0x0000000430107e2b */ /* 0x000fe20008000010 */
        /* <DEDUP_REMOVED lines=20> */
[----:B------:R-:W-:-:S08]  /*5390*/  DFMA R16, R48, R16, UR4 ;  /* 0x0000000430107e2b */ /* 0x000fd00008000010 */
[----:B------:R-:W-:-:S08]  /*53a0*/  DFMA R16, R48, R16, 1 ;  /* 0x3ff000003010742b */ /* 0x000fd00000000010 */
[----:B------:R-:W-:Y:S02]  /*53b0*/  DFMA R16, R48, R16, 1 ;  /* 0x3ff000003010742b */ /* 0x000fe40000000010 */
[----:B------:R-:W-:-:S08]  /*53c0*/  DADD R48, R14, -R46 ;  /* 0x000000000e307229 */ /* 0x000fd0000000082e */
[----:B------:R-:W-:Y:S01]  /*53d0*/  DADD R42, R42, R48 ;  /* 0x000000002a2a7229 */ /* 0x000fe20000000030 */
[----:B------:R-:W-:Y:S02]  /*53e0*/  IMAD R15, R44, 0x100000, R17 ;  /* 0x001000002c0f7824 */ /* 0x000fe400078e0211 */
[----:B------:R-:W-:Y:S01]  /*53f0*/  IMAD.MOV.U32 R14, RZ, RZ, R16 ;  /* 0x000000ffff0e7224 */ /* 0x000fe200078e0010 */
[----:B------:R-:W-:Y:S07]  /*5400*/  @!P6 BRA `(.L_x_105) ;  /* 0x000000000030e947 */ /* 0x000fee0003800000 */
[C---:B------:R-:W-:Y:S02]  /*5410*/  DADD R14, R46.reuse, +INF ;  /* 0x7ff000002e0e7429 */ /* 0x040fe40000000000 */
[----:B------:R-:W-:-:S08]  /*5420*/  DSETP.GEU.AND P6, PT, R46, RZ, PT ;  /* 0x000000ff2e00722a */ /* 0x000fd00003fce000 */
[----:B------:R-:W-:Y:S02]  /*5430*/  FSEL R14, R14, RZ, P6 ;  /* 0x000000ff0e0e7208 */ /* 0x000fe40003000000 */
[----:B------:R-:W-:Y:S02]  /*5440*/  FSEL R15, R15, RZ, P6 ;  /* 0x000000ff0f0f7208 */ /* 0x000fe40003000000 */
[----:B------:R-:W-:-:S13]  /*5450*/  FSETP.GEU.AND P6, PT, |R47|, 4.2275390625, PT ;  /* 0x408748002f00780b */ /* 0x000fda0003fce200 */
[----:B------:R-:W-:-:S04]  /*5460*/  @!P6 LEA.HI R11, R44, R44, RZ, 0x1 ;  /* 0x0000002c2c0be211 */ /* 0x000fc800078f08ff */
[----:B------:R-:W-:-:S05]  /*5470*/  @!P6 SHF.R.S32.HI R11, RZ, 0x1, R11 ;  /* 0x00000001ff0be819 */ /* 0x000fca000001140b */
[----:B------:R-:W-:Y:S02]  /*5480*/  @!P6 IMAD.IADD R13, R44, 0x1, -R11 ;  /* 0x000000012c0de824 */ /* 0x000fe400078e0a0b */
[----:B------:R-:W-:Y:S02]  /*5490*/  @!P6 IMAD R17, R11, 0x100000, R17 ;  /* 0x001000000b11e824 */ /* 0x000fe400078e0211 */
[----:B------:R-:W-:Y:S01]  /*54a0*/  @!P6 IMAD.MOV.U32 R44, RZ, RZ, RZ ;  /* 0x000000ffff2ce224 */ /* 0x000fe200078e00ff */
[----:B------:R-:W-:-:S06]  /*54b0*/  @!P6 LEA R45, R13, 0x3ff00000, 0x14 ;  /* 0x3ff000000d2de811 */ /* 0x000fcc00078ea0ff */
[----:B------:R-:W-:-:S11]  /*54c0*/  @!P6 DMUL R14, R16, R44 ;  /* 0x0000002c100ee228 */ /* 0x000fd60000000000 */
.L_x_105:
[----:B------:R-:W-:Y:S01]  /*54d0*/  DFMA R42, R42, R14, R14 ;  /* 0x0000000e2a2a722b */ /* 0x000fe2000000000e */
[----:B------:R-:W-:Y:S01]  /*54e0*/  IMAD.MOV.U32 R13, RZ, RZ, 0x0 ;  /* 0x00000000ff0d7424 */ /* 0x000fe200078e00ff */
[----:B------:R-:W-:-:S08]  /*54f0*/  DSETP.NEU.AND P6, PT, |R14|, +INF , PT ;  /* 0x7ff000000e00742a */ /* 0x000fd00003fcd200 */
[----:B------:R-:W-:Y:S02]  /*5500*/  FSEL R14, R14, R42, !P6 ;  /* 0x0000002a0e0e7208 */ /* 0x000fe40007000000 */
[----:B------:R-:W-:Y:S01]  /*5510*/  FSEL R11, R15, R43, !P6 ;  /* 0x0000002b0f0b7208 */ /* 0x000fe20007000000 */
[----:B------:R-:W-:Y:S06]  /*5520*/  RET.REL.NODEC R12 `(_Z3calPdS_S_S_S_S_S_iiiidddid) ;  /* 0xffffffa80cb47950 */ /* 0x000fec0003c3ffff */
.L_x_106:
[----:B------:R-:W-:-:S00]  /*5530*/  BRA `(.L_x_106) ;  /* 0xfffffffc00fc7947 */ /* 0x000fc0000383ffff */
[----:B------:R-:W-:-:S00]  /*5540*/  NOP ;  /* 0x0000000000007918 */ /* 0x000fc00000000000 */
        /* <DEDUP_REMOVED lines=11> */
.L_x_109:


//--------------------- .nv.shared.reserved.0     --------------------------
	.section	.nv.shared.reserved.0,"aw",@nobits
	.weak		__nv_reservedSMEM_offset_0_alias
	.size		__nv_reservedSMEM_offset_0_alias, 0, 64
	.other		__nv_reservedSMEM_offset_0_alias,@"STO_CUDA_RESERVED_SHARED STV_DEFAULT"
__nv_reservedSMEM_offset_0_alias:
	.zero		0
	.zero		64


//--------------------- .nv.constant0._Z3calPdS_S_S_S_S_S_iiiidddid --------------------------
	.section	.nv.constant0._Z3calPdS_S_S_S_S_S_iiiidddid,"a",@progbits
	.sectionflags	@""
	.align	4
.nv.constant0._Z3calPdS_S_S_S_S_S_iiiidddid:
	.zero		1008


//--------------------- SYMBOLS --------------------------

	.type		.nv.reservedSmem.offset0,@object
	.size		.nv.reservedSmem.offset0,0x4
